//
// Generated by NVIDIA NVVM Compiler
//
// Compiler Build ID: CL-36424714
// Cuda compilation tools, release 13.0, V13.0.88
// Based on NVVM 20.0.0
//

.version 9.0
.target sm_100
.address_size 64

	// .globl	_Z11_protect_swidddPdS_S_S_

.visible .entry _Z11_protect_swidddPdS_S_S_(
	.param .u32 _Z11_protect_swidddPdS_S_S__param_0,
	.param .f64 _Z11_protect_swidddPdS_S_S__param_1,
	.param .f64 _Z11_protect_swidddPdS_S_S__param_2,
	.param .f64 _Z11_protect_swidddPdS_S_S__param_3,
	.param .u64 .ptr .align 1 _Z11_protect_swidddPdS_S_S__param_4,
	.param .u64 .ptr .align 1 _Z11_protect_swidddPdS_S_S__param_5,
	.param .u64 .ptr .align 1 _Z11_protect_swidddPdS_S_S__param_6,
	.param .u64 .ptr .align 1 _Z11_protect_swidddPdS_S_S__param_7
)
{
	.reg .pred 	%p<9>;
	.reg .b32 	%r<12>;
	.reg .b64 	%rd<27>;
	.reg .b64 	%fd<23>;

	ld.param.u32 	%r2, [_Z11_protect_swidddPdS_S_S__param_0];
	ld.param.f64 	%fd8, [_Z11_protect_swidddPdS_S_S__param_1];
	ld.param.f64 	%fd9, [_Z11_protect_swidddPdS_S_S__param_2];
	ld.param.f64 	%fd10, [_Z11_protect_swidddPdS_S_S__param_3];
	ld.param.u64 	%rd10, [_Z11_protect_swidddPdS_S_S__param_4];
	ld.param.u64 	%rd11, [_Z11_protect_swidddPdS_S_S__param_5];
	ld.param.u64 	%rd12, [_Z11_protect_swidddPdS_S_S__param_6];
	ld.param.u64 	%rd13, [_Z11_protect_swidddPdS_S_S__param_7];
	cvta.to.global.u64 	%rd1, %rd13;
	cvta.to.global.u64 	%rd2, %rd12;
	cvta.to.global.u64 	%rd3, %rd11;
	cvta.to.global.u64 	%rd4, %rd10;
	mov.u32 	%r3, %tid.x;
	mov.u32 	%r4, %tid.y;
	mov.u32 	%r5, %ntid.x;
	mov.u32 	%r6, %ctaid.x;
	mov.u32 	%r7, %ctaid.y;
	mov.u32 	%r8, %nctaid.x;
	mad.lo.s32 	%r9, %r7, %r8, %r6;
	mov.u32 	%r10, %ntid.y;
	mad.lo.s32 	%r11, %r9, %r10, %r4;
	mad.lo.s32 	%r1, %r11, %r5, %r3;
	setp.ge.s32 	%p1, %r1, %r2;
	@%p1 bra 	$L__BB0_12;
	setp.geu.f64 	%p2, %fd9, %fd10;
	@%p2 bra 	$L__BB0_5;
	mul.wide.s32 	%rd22, %r1, 8;
	add.s64 	%rd5, %rd4, %rd22;
	ld.global.f64 	%fd20, [%rd5];
	add.s64 	%rd6, %rd3, %rd22;
	ld.global.f64 	%fd21, [%rd6];
	sub.f64 	%fd1, %fd20, %fd21;
	setp.geu.f64 	%p7, %fd1, %fd8;
	@%p7 bra 	$L__BB0_12;
	add.s64 	%rd24, %rd2, %rd22;
	mov.b64 	%rd25, 0;
	st.global.u64 	[%rd24], %rd25;
	add.s64 	%rd26, %rd1, %rd22;
	st.global.u64 	[%rd26], %rd25;
	setp.gtu.f64 	%p8, %fd1, 0d0000000000000000;
	@%p8 bra 	$L__BB0_12;
	ld.global.f64 	%fd22, [%rd6];
	st.global.f64 	[%rd5], %fd22;
	bra.uni 	$L__BB0_12;
$L__BB0_5:
	mul.wide.s32 	%rd14, %r1, 8;
	add.s64 	%rd7, %rd4, %rd14;
	ld.global.f64 	%fd11, [%rd7];
	add.s64 	%rd15, %rd3, %rd14;
	ld.global.f64 	%fd2, [%rd15];
	sub.f64 	%fd3, %fd11, %fd2;
	setp.geu.f64 	%p3, %fd3, %fd8;
	@%p3 bra 	$L__BB0_12;
	setp.gtu.f64 	%p4, %fd3, 0d0000000000000000;
	@%p4 bra 	$L__BB0_8;
	st.global.f64 	[%rd7], %fd2;
	add.s64 	%rd17, %rd2, %rd14;
	mov.b64 	%rd18, 0;
	st.global.u64 	[%rd17], %rd18;
	add.s64 	%rd19, %rd1, %rd14;
	st.global.u64 	[%rd19], %rd18;
	bra.uni 	$L__BB0_12;
$L__BB0_8:
	add.s64 	%rd8, %rd2, %rd14;
	ld.global.f64 	%fd12, [%rd8];
	div.rn.f64 	%fd4, %fd12, %fd3;
	abs.f64 	%fd5, %fd4;
	setp.leu.f64 	%p5, %fd5, %fd9;
	@%p5 bra 	$L__BB0_10;
	mul.f64 	%fd13, %fd9, %fd4;
	div.rn.f64 	%fd14, %fd13, %fd5;
	mul.f64 	%fd15, %fd3, %fd14;
	st.global.f64 	[%rd8], %fd15;
$L__BB0_10:
	add.s64 	%rd9, %rd1, %rd14;
	ld.global.f64 	%fd16, [%rd9];
	div.rn.f64 	%fd6, %fd16, %fd3;
	abs.f64 	%fd7, %fd6;
	setp.leu.f64 	%p6, %fd7, %fd9;
	@%p6 bra 	$L__BB0_12;
	mul.f64 	%fd17, %fd9, %fd6;
	div.rn.f64 	%fd18, %fd17, %fd7;
	mul.f64 	%fd19, %fd3, %fd18;
	st.global.f64 	[%rd9], %fd19;
$L__BB0_12:
	ret;

}
	// .globl	_Z13_protect_swb2idddPdS_S_S_S_S_S_
.visible .entry _Z13_protect_swb2idddPdS_S_S_S_S_S_(
	.param .u32 _Z13_protect_swb2idddPdS_S_S_S_S_S__param_0,
	.param .f64 _Z13_protect_swb2idddPdS_S_S_S_S_S__param_1,
	.param .f64 _Z13_protect_swb2idddPdS_S_S_S_S_S__param_2,
	.param .f64 _Z13_protect_swb2idddPdS_S_S_S_S_S__param_3,
	.param .u64 .ptr .align 1 _Z13_protect_swb2idddPdS_S_S_S_S_S__param_4,
	.param .u64 .ptr .align 1 _Z13_protect_swb2idddPdS_S_S_S_S_S__param_5,
	.param .u64 .ptr .align 1 _Z13_protect_swb2idddPdS_S_S_S_S_S__param_6,
	.param .u64 .ptr .align 1 _Z13_protect_swb2idddPdS_S_S_S_S_S__param_7,
	.param .u64 .ptr .align 1 _Z13_protect_swb2idddPdS_S_S_S_S_S__param_8,
	.param .u64 .ptr .align 1 _Z13_protect_swb2idddPdS_S_S_S_S_S__param_9,
	.param .u64 .ptr .align 1 _Z13_protect_swb2idddPdS_S_S_S_S_S__param_10
)
{
	.reg .pred 	%p<5>;
	.reg .b32 	%r<11>;
	.reg .b64 	%rd<27>;
	.reg .b64 	%fd<31>;

	ld.param.s32 	%rd11, [_Z13_protect_swb2idddPdS_S_S_S_S_S__param_0];
	ld.param.f64 	%fd4, [_Z13_protect_swb2idddPdS_S_S_S_S_S__param_1];
	ld.param.u64 	%rd7, [_Z13_protect_swb2idddPdS_S_S_S_S_S__param_6];
	ld.param.u64 	%rd8, [_Z13_protect_swb2idddPdS_S_S_S_S_S__param_7];
	ld.param.u64 	%rd9, [_Z13_protect_swb2idddPdS_S_S_S_S_S__param_8];
	ld.param.u64 	%rd10, [_Z13_protect_swb2idddPdS_S_S_S_S_S__param_9];
	mov.u32 	%r1, %tid.x;
	mov.u32 	%r2, %tid.y;
	mov.u32 	%r3, %ntid.x;
	mov.u32 	%r4, %ctaid.x;
	mov.u32 	%r5, %ctaid.y;
	mov.u32 	%r6, %nctaid.x;
	mad.lo.s32 	%r7, %r5, %r6, %r4;
	mov.u32 	%r8, %ntid.y;
	mad.lo.s32 	%r9, %r7, %r8, %r2;
	mad.lo.s32 	%r10, %r9, %r3, %r1;
	cvt.u64.u32 	%rd1, %r10;
	setp.ge.s64 	%p1, %rd1, %rd11;
	@%p1 bra 	$L__BB1_5;
	ld.param.u64 	%rd25, [_Z13_protect_swb2idddPdS_S_S_S_S_S__param_4];
	cvta.to.global.u64 	%rd12, %rd25;
	cvta.to.global.u64 	%rd13, %rd8;
	cvta.to.global.u64 	%rd14, %rd7;
	shl.b64 	%rd15, %rd1, 3;
	add.s64 	%rd2, %rd12, %rd15;
	ld.global.f64 	%fd5, [%rd2];
	add.s64 	%rd16, %rd14, %rd15;
	ld.global.f64 	%fd6, [%rd16];
	sub.f64 	%fd1, %fd5, %fd6;
	mul.lo.s64 	%rd3, %rd1, 24;
	add.s64 	%rd4, %rd13, %rd3;
	ld.global.f64 	%fd7, [%rd4];
	ld.global.f64 	%fd8, [%rd4+8];
	add.f64 	%fd9, %fd7, %fd8;
	ld.global.f64 	%fd10, [%rd4+16];
	add.f64 	%fd11, %fd8, %fd10;
	add.f64 	%fd12, %fd10, %fd7;
	max.f64 	%fd13, %fd11, %fd12;
	max.f64 	%fd14, %fd9, %fd13;
	mul.f64 	%fd15, %fd14, 0d3FE0000000000000;
	sub.f64 	%fd16, %fd15, %fd6;
	mul.f64 	%fd17, %fd16, 0d3FB999999999999A;
	max.f64 	%fd18, %fd17, %fd4;
	setp.geu.f64 	%p2, %fd1, %fd18;
	@%p2 bra 	$L__BB1_5;
	cvta.to.global.u64 	%rd17, %rd9;
	add.s64 	%rd19, %rd17, %rd15;
	mov.b64 	%rd20, 0;
	st.global.u64 	[%rd19], %rd20;
	cvta.to.global.u64 	%rd21, %rd10;
	add.s64 	%rd22, %rd21, %rd15;
	st.global.u64 	[%rd22], %rd20;
	setp.gtu.f64 	%p3, %fd1, 0d0000000000000000;
	@%p3 bra 	$L__BB1_5;
	ld.global.f64 	%fd19, [%rd4];
	ld.global.f64 	%fd20, [%rd4+8];
	ld.global.f64 	%fd21, [%rd4+16];
	min.f64 	%fd22, %fd20, %fd21;
	min.f64 	%fd23, %fd19, %fd22;
	sub.f64 	%fd2, %fd23, %fd4;
	ld.global.f64 	%fd3, [%rd2];
	setp.geu.f64 	%p4, %fd3, %fd2;
	@%p4 bra 	$L__BB1_5;
	ld.param.u64 	%rd26, [_Z13_protect_swb2idddPdS_S_S_S_S_S__param_5];
	max.f64 	%fd24, %fd3, %fd2;
	st.global.f64 	[%rd2], %fd24;
	cvta.to.global.u64 	%rd23, %rd26;
	add.s64 	%rd24, %rd23, %rd3;
	ld.global.f64 	%fd25, [%rd24];
	max.f64 	%fd26, %fd25, %fd2;
	st.global.f64 	[%rd24], %fd26;
	ld.global.f64 	%fd27, [%rd24+8];
	max.f64 	%fd28, %fd27, %fd2;
	st.global.f64 	[%rd24+8], %fd28;
	ld.global.f64 	%fd29, [%rd24+16];
	max.f64 	%fd30, %fd29, %fd2;
	st.global.f64 	[%rd24+16], %fd30;
$L__BB1_5:
	ret;

}


// ===== COMPILED SASS (sm_100) =====

	.target	sm_100

	.elftype	@"ET_EXEC"


//--------------------- .note.nv.tkinfo           --------------------------
	.section	.note.nv.tkinfo,"",@"SHT_NOTE"
	.sectionflags	@"SHF_NOTE_NV_TKINFO"
	.tkinfo
        /*0018*/ 	.word	0x00000002
        /*0030*/ 	.string	""
        /*0030*/ 	.string	"ptxas"
        /*0030*/ 	.string	"Cuda compilation tools, release 13.0, V13.0.88"
        /*0030*/ 	.string	"Build cuda_13.0.r13.0/compiler.36424714_0"
        /*0030*/ 	.string	"-arch sm_100 -m 64 "



//--------------------- .note.nv.cuinfo           --------------------------
	.section	.note.nv.cuinfo,"",@"SHT_NOTE"
	.sectionflags	@"SHF_NOTE_NV_CUINFO"
        /*0018*/ 	.short	0x0002
        /*001a*/ 	.short	0x0064
        /*001c*/ 	.short	0x0082
	.zero		2


//--------------------- .nv.info                  --------------------------
	.section	.nv.info,"",@"SHT_CUDA_INFO"
	.align	4


	//----- nvinfo : EIATTR_REGCOUNT
	.align		4
        /*0000*/ 	.byte	0x04, 0x2f
        /*0002*/ 	.short	(.L_1 - .L_0)
	.align		4
.L_0:
        /*0004*/ 	.word	index@(_Z11_protect_swidddPdS_S_S_)
        /*0008*/ 	.word	0x0000001c


	//----- nvinfo : EIATTR_FRAME_SIZE
	.align		4
.L_1:
        /*000c*/ 	.byte	0x04, 0x11
        /*000e*/ 	.short	(.L_3 - .L_2)
	.align		4
.L_2:
        /*0010*/ 	.word	index@($__internal_0_$__cuda_sm20_div_rn_f64_full)
        /*0014*/ 	.word	0x00000000


	//----- nvinfo : EIATTR_FRAME_SIZE
	.align		4
.L_3:
        /*0018*/ 	.byte	0x04, 0x11
        /*001a*/ 	.short	(.L_5 - .L_4)
	.align		4
.L_4:
        /*001c*/ 	.word	index@(_Z11_protect_swidddPdS_S_S_)
        /*0020*/ 	.word	0x00000000


	//----- nvinfo : EIATTR_REGCOUNT
	.align		4
.L_5:
        /*0024*/ 	.byte	0x04, 0x2f
        /*0026*/ 	.short	(.L_7 - .L_6)
	.align		4
.L_6:
        /*0028*/ 	.word	index@(_Z13_protect_swb2idddPdS_S_S_S_S_S_)
        /*002c*/ 	.word	0x00000018


	//----- nvinfo : EIATTR_FRAME_SIZE
	.align		4
.L_7:
        /*0030*/ 	.byte	0x04, 0x11
        /*0032*/ 	.short	(.L_9 - .L_8)
	.align		4
.L_8:
        /*0034*/ 	.word	index@(_Z13_protect_swb2idddPdS_S_S_S_S_S_)
        /*0038*/ 	.word	0x00000000


	//----- nvinfo : EIATTR_MIN_STACK_SIZE
	.align		4
.L_9:
        /*003c*/ 	.byte	0x04, 0x12
        /*003e*/ 	.short	(.L_11 - .L_10)
	.align		4
.L_10:
        /*0040*/ 	.word	index@(_Z13_protect_swb2idddPdS_S_S_S_S_S_)
        /*0044*/ 	.word	0x00000000


	//----- nvinfo : EIATTR_MIN_STACK_SIZE
	.align		4
.L_11:
        /*0048*/ 	.byte	0x04, 0x12
        /*004a*/ 	.short	(.L_13 - .L_12)
	.align		4
.L_12:
        /*004c*/ 	.word	index@(_Z11_protect_swidddPdS_S_S_)
        /*0050*/ 	.word	0x00000000
.L_13:


//--------------------- .nv.compat                --------------------------
	.section	.nv.compat,"",@"SHT_CUDA_COMPAT_INFO"
	.align	4
        /*0000*/ 	.byte	0x02, 0x09, 0x00, 0x00, 0x02, 0x02, 0x01, 0x00, 0x02, 0x05, 0x05, 0x00, 0x03, 0x07, 0x01, 0x01
        /*0010*/ 	.byte	0x02, 0x03, 0x00, 0x00, 0x02, 0x06, 0x01, 0x00, 0x04, 0x0b, 0x08, 0x00, 0x01, 0x00, 0x00, 0x00
        /*0020*/ 	.byte	0x00, 0x00, 0x00, 0x00


//--------------------- .nv.info._Z13_protect_swb2idddPdS_S_S_S_S_S_ --------------------------
	.section	.nv.info._Z13_protect_swb2idddPdS_S_S_S_S_S_,"",@"SHT_CUDA_INFO"
	.sectionflags	@""
	.align	4


	//----- nvinfo : EIATTR_CUDA_API_VERSION
	.align		4
        /*0000*/ 	.byte	0x04, 0x37
        /*0002*/ 	.short	(.L_15 - .L_14)
.L_14:
        /*0004*/ 	.word	0x00000082


	//----- nvinfo : EIATTR_KPARAM_INFO
	.align		4
.L_15:
        /*0008*/ 	.byte	0x04, 0x17
        /*000a*/ 	.short	(.L_17 - .L_16)
.L_16:
        /*000c*/ 	.word	0x00000000
        /*0010*/ 	.short	0x000a
        /*0012*/ 	.short	0x0050
        /*0014*/ 	.byte	0x00, 0xf5, 0x21, 0x00


	//----- nvinfo : EIATTR_KPARAM_INFO
	.align		4
.L_17:
        /*0018*/ 	.byte	0x04, 0x17
        /*001a*/ 	.short	(.L_19 - .L_18)
.L_18:
        /*001c*/ 	.word	0x00000000
        /*0020*/ 	.short	0x0009
        /*0022*/ 	.short	0x0048
        /*0024*/ 	.byte	0x00, 0xf5, 0x21, 0x00


	//----- nvinfo : EIATTR_KPARAM_INFO
	.align		4
.L_19:
        /*0028*/ 	.byte	0x04, 0x17
        /*002a*/ 	.short	(.L_21 - .L_20)
.L_20:
        /*002c*/ 	.word	0x00000000
        /*0030*/ 	.short	0x0008
        /*0032*/ 	.short	0x0040
        /*0034*/ 	.byte	0x00, 0xf5, 0x21, 0x00


	//----- nvinfo : EIATTR_KPARAM_INFO
	.align		4
.L_21:
        /*0038*/ 	.byte	0x04, 0x17
        /*003a*/ 	.short	(.L_23 - .L_22)
.L_22:
        /*003c*/ 	.word	0x00000000
        /*0040*/ 	.short	0x0007
        /*0042*/ 	.short	0x0038
        /*0044*/ 	.byte	0x00, 0xf5, 0x21, 0x00


	//----- nvinfo : EIATTR_KPARAM_INFO
	.align		4
.L_23:
        /*0048*/ 	.byte	0x04, 0x17
        /*004a*/ 	.short	(.L_25 - .L_24)
.L_24:
        /*004c*/ 	.word	0x00000000
        /*0050*/ 	.short	0x0006
        /*0052*/ 	.short	0x0030
        /*0054*/ 	.byte	0x00, 0xf5, 0x21, 0x00


	//----- nvinfo : EIATTR_KPARAM_INFO
	.align		4
.L_25:
        /*0058*/ 	.byte	0x04, 0x17
        /*005a*/ 	.short	(.L_27 - .L_26)
.L_26:
        /*005c*/ 	.word	0x00000000
        /*0060*/ 	.short	0x0005
        /*0062*/ 	.short	0x0028
        /*0064*/ 	.byte	0x00, 0xf5, 0x21, 0x00


	//----- nvinfo : EIATTR_KPARAM_INFO
	.align		4
.L_27:
        /*0068*/ 	.byte	0x04, 0x17
        /*006a*/ 	.short	(.L_29 - .L_28)
.L_28:
        /*006c*/ 	.word	0x00000000
        /*0070*/ 	.short	0x0004
        /*0072*/ 	.short	0x0020
        /*0074*/ 	.byte	0x00, 0xf5, 0x21, 0x00


	//----- nvinfo : EIATTR_KPARAM_INFO
	.align		4
.L_29:
        /*0078*/ 	.byte	0x04, 0x17
        /*007a*/ 	.short	(.L_31 - .L_30)
.L_30:
        /*007c*/ 	.word	0x00000000
        /*0080*/ 	.short	0x0003
        /*0082*/ 	.short	0x0018
        /*0084*/ 	.byte	0x00, 0xf0, 0x21, 0x00


	//----- nvinfo : EIATTR_KPARAM_INFO
	.align		4
.L_31:
        /*0088*/ 	.byte	0x04, 0x17
        /*008a*/ 	.short	(.L_33 - .L_32)
.L_32:
        /*008c*/ 	.word	0x00000000
        /*0090*/ 	.short	0x0002
        /*0092*/ 	.short	0x0010
        /*0094*/ 	.byte	0x00, 0xf0, 0x21, 0x00


	//----- nvinfo : EIATTR_KPARAM_INFO
	.align		4
.L_33:
        /*0098*/ 	.byte	0x04, 0x17
        /*009a*/ 	.short	(.L_35 - .L_34)
.L_34:
        /*009c*/ 	.word	0x00000000
        /*00a0*/ 	.short	0x0001
        /*00a2*/ 	.short	0x0008
        /*00a4*/ 	.byte	0x00, 0xf0, 0x21, 0x00


	//----- nvinfo : EIATTR_KPARAM_INFO
	.align		4
.L_35:
        /*00a8*/ 	.byte	0x04, 0x17
        /*00aa*/ 	.short	(.L_37 - .L_36)
.L_36:
        /*00ac*/ 	.word	0x00000000
        /*00b0*/ 	.short	0x0000
        /*00b2*/ 	.short	0x0000
        /*00b4*/ 	.byte	0x00, 0xf0, 0x11, 0x00


	//----- nvinfo : EIATTR_SPARSE_MMA_MASK
	.align		4
.L_37:
        /*00b8*/ 	.byte	0x03, 0x50
        /*00ba*/ 	.short	0x0000


	//----- nvinfo : EIATTR_MAXREG_COUNT
	.align		4
        /*00bc*/ 	.byte	0x03, 0x1b
        /*00be*/ 	.short	0x00ff


	//----- nvinfo : EIATTR_MERCURY_ISA_VERSION
	.align		4
        /*00c0*/ 	.byte	0x03, 0x5f
        /*00c2*/ 	.short	0x0101


	//----- nvinfo : EIATTR_VRC_CTA_INIT_COUNT
	.align		4
        /*00c4*/ 	.byte	0x02, 0x4a
	.zero		1
	.zero		1


	//----- nvinfo : EIATTR_EXIT_INSTR_OFFSETS
	.align		4
        /*00c8*/ 	.byte	0x04, 0x1c
        /*00ca*/ 	.short	(.L_39 - .L_38)


	//   ....[0]....
.L_38:
        /*00cc*/ 	.word	0x000000f0


	//   ....[1]....
        /*00d0*/ 	.word	0x00000430


	//   ....[2]....
        /*00d4*/ 	.word	0x000004c0


	//   ....[3]....
        /*00d8*/ 	.word	0x00000610


	//   ....[4]....
        /*00dc*/ 	.word	0x000008a0


	//----- nvinfo : EIATTR_CBANK_PARAM_SIZE
	.align		4
.L_39:
        /*00e0*/ 	.byte	0x03, 0x19
        /*00e2*/ 	.short	0x0058


	//----- nvinfo : EIATTR_PARAM_CBANK
	.align		4
        /*00e4*/ 	.byte	0x04, 0x0a
        /*00e6*/ 	.short	(.L_41 - .L_40)
	.align		4
.L_40:
        /*00e8*/ 	.word	index@(.nv.constant0._Z13_protect_swb2idddPdS_S_S_S_S_S_)
        /*00ec*/ 	.short	0x0380
        /*00ee*/ 	.short	0x0058


	//----- nvinfo : EIATTR_SW_WAR
	.align		4
.L_41:
        /*00f0*/ 	.byte	0x04, 0x36
        /*00f2*/ 	.short	(.L_43 - .L_42)
.L_42:
        /*00f4*/ 	.word	0x00000008
.L_43:


//--------------------- .nv.info._Z11_protect_swidddPdS_S_S_ --------------------------
	.section	.nv.info._Z11_protect_swidddPdS_S_S_,"",@"SHT_CUDA_INFO"
	.sectionflags	@""
	.align	4


	//----- nvinfo : EIATTR_CUDA_API_VERSION
	.align		4
        /*0000*/ 	.byte	0x04, 0x37
        /*0002*/ 	.short	(.L_45 - .L_44)
.L_44:
        /*0004*/ 	.word	0x00000082


	//----- nvinfo : EIATTR_KPARAM_INFO
	.align		4
.L_45:
        /*0008*/ 	.byte	0x04, 0x17
        /*000a*/ 	.short	(.L_47 - .L_46)
.L_46:
        /*000c*/ 	.word	0x00000000
        /*0010*/ 	.short	0x0007
        /*0012*/ 	.short	0x0038
        /*0014*/ 	.byte	0x00, 0xf5, 0x21, 0x00


	//----- nvinfo : EIATTR_KPARAM_INFO
	.align		4
.L_47:
        /*0018*/ 	.byte	0x04, 0x17
        /*001a*/ 	.short	(.L_49 - .L_48)
.L_48:
        /*001c*/ 	.word	0x00000000
        /*0020*/ 	.short	0x0006
        /*0022*/ 	.short	0x0030
        /*0024*/ 	.byte	0x00, 0xf5, 0x21, 0x00


	//----- nvinfo : EIATTR_KPARAM_INFO
	.align		4
.L_49:
        /*0028*/ 	.byte	0x04, 0x17
        /*002a*/ 	.short	(.L_51 - .L_50)
.L_50:
        /*002c*/ 	.word	0x00000000
        /*0030*/ 	.short	0x0005
        /*0032*/ 	.short	0x0028
        /*0034*/ 	.byte	0x00, 0xf5, 0x21, 0x00


	//----- nvinfo : EIATTR_KPARAM_INFO
	.align		4
.L_51:
        /*0038*/ 	.byte	0x04, 0x17
        /*003a*/ 	.short	(.L_53 - .L_52)
.L_52:
        /*003c*/ 	.word	0x00000000
        /*0040*/ 	.short	0x0004
        /*0042*/ 	.short	0x0020
        /*0044*/ 	.byte	0x00, 0xf5, 0x21, 0x00


	//----- nvinfo : EIATTR_KPARAM_INFO
	.align		4
.L_53:
        /*0048*/ 	.byte	0x04, 0x17
        /*004a*/ 	.short	(.L_55 - .L_54)
.L_54:
        /*004c*/ 	.word	0x00000000
        /*0050*/ 	.short	0x0003
        /*0052*/ 	.short	0x0018
        /*0054*/ 	.byte	0x00, 0xf0, 0x21, 0x00


	//----- nvinfo : EIATTR_KPARAM_INFO
	.align		4
.L_55:
        /*0058*/ 	.byte	0x04, 0x17
        /*005a*/ 	.short	(.L_57 - .L_56)
.L_56:
        /*005c*/ 	.word	0x00000000
        /*0060*/ 	.short	0x0002
        /*0062*/ 	.short	0x0010
        /*0064*/ 	.byte	0x00, 0xf0, 0x21, 0x00


	//----- nvinfo : EIATTR_KPARAM_INFO
	.align		4
.L_57:
        /*0068*/ 	.byte	0x04, 0x17
        /*006a*/ 	.short	(.L_59 - .L_58)
.L_58:
        /*006c*/ 	.word	0x00000000
        /*0070*/ 	.short	0x0001
        /*0072*/ 	.short	0x0008
        /*0074*/ 	.byte	0x00, 0xf0, 0x21, 0x00


	//----- nvinfo : EIATTR_KPARAM_INFO
	.align		4
.L_59:
        /*0078*/ 	.byte	0x04, 0x17
        /*007a*/ 	.short	(.L_61 - .L_60)
.L_60:
        /*007c*/ 	.word	0x00000000
        /*0080*/ 	.short	0x0000
        /*0082*/ 	.short	0x0000
        /*0084*/ 	.byte	0x00, 0xf0, 0x11, 0x00


	//----- nvinfo : EIATTR_SPARSE_MMA_MASK
	.align		4
.L_61:
        /*0088*/ 	.byte	0x03, 0x50
        /*008a*/ 	.short	0x0000


	//----- nvinfo : EIATTR_MAXREG_COUNT
	.align		4
        /*008c*/ 	.byte	0x03, 0x1b
        /*008e*/ 	.short	0x00ff


	//----- nvinfo : EIATTR_MERCURY_ISA_VERSION
	.align		4
        /*0090*/ 	.byte	0x03, 0x5f
        /*0092*/ 	.short	0x0101


	//----- nvinfo : EIATTR_VRC_CTA_INIT_COUNT
	.align		4
        /*0094*/ 	.byte	0x02, 0x4a
	.zero		1
	.zero		1


	//----- nvinfo : EIATTR_EXIT_INSTR_OFFSETS
	.align		4
        /*0098*/ 	.byte	0x04, 0x1c
        /*009a*/ 	.short	(.L_63 - .L_62)


	//   ....[0]....
.L_62:
        /*009c*/ 	.word	0x000000d0


	//   ....[1]....
        /*00a0*/ 	.word	0x000001c0


	//   ....[2]....
        /*00a4*/ 	.word	0x00000240


	//   ....[3]....
        /*00a8*/ 	.word	0x00000270


	//   ....[4]....
        /*00ac*/ 	.word	0x00000310


	//   ....[5]....
        /*00b0*/ 	.word	0x000003a0


	//   ....[6]....
        /*00b4*/ 	.word	0x000008a0


	//   ....[7]....
        /*00b8*/ 	.word	0x00000a30


	//----- nvinfo : EIATTR_CRS_STACK_SIZE
	.align		4
.L_63:
        /*00bc*/ 	.byte	0x04, 0x1e
        /*00be*/ 	.short	(.L_65 - .L_64)
.L_64:
        /*00c0*/ 	.word	0x00000000


	//----- nvinfo : EIATTR_CBANK_PARAM_SIZE
	.align		4
.L_65:
        /*00c4*/ 	.byte	0x03, 0x19
        /*00c6*/ 	.short	0x0040


	//----- nvinfo : EIATTR_PARAM_CBANK
	.align		4
        /*00c8*/ 	.byte	0x04, 0x0a
        /*00ca*/ 	.short	(.L_67 - .L_66)
	.align		4
.L_66:
        /*00cc*/ 	.word	index@(.nv.constant0._Z11_protect_swidddPdS_S_S_)
        /*00d0*/ 	.short	0x0380
        /*00d2*/ 	.short	0x0040


	//----- nvinfo : EIATTR_SW_WAR
	.align		4
.L_67:
        /*00d4*/ 	.byte	0x04, 0x36
        /*00d6*/ 	.short	(.L_69 - .L_68)
.L_68:
        /*00d8*/ 	.word	0x00000008
.L_69:


//--------------------- .nv.callgraph             --------------------------
	.section	.nv.callgraph,"",@"SHT_CUDA_CALLGRAPH"
	.align	4
	.sectionentsize	8
	.align		4
        /*0000*/ 	.word	0x00000000
	.align		4
        /*0004*/ 	.word	0xffffffff
	.align		4
        /*0008*/ 	.word	0x00000000
	.align		4
        /*000c*/ 	.word	0xfffffffe
	.align		4
        /*0010*/ 	.word	0x00000000
	.align		4
        /*0014*/ 	.word	0xfffffffd
	.align		4
        /*0018*/ 	.word	0x00000000
	.align		4
        /*001c*/ 	.word	0xfffffffc


//--------------------- .text._Z13_protect_swb2idddPdS_S_S_S_S_S_ --------------------------
	.section	.text._Z13_protect_swb2idddPdS_S_S_S_S_S_,"ax",@progbits
	.align	128
        .global         _Z13_protect_swb2idddPdS_S_S_S_S_S_
        .type           _Z13_protect_swb2idddPdS_S_S_S_S_S_,@function
        .size           _Z13_protect_swb2idddPdS_S_S_S_S_S_,(.L_x_19 - _Z13_protect_swb2idddPdS_S_S_S_S_S_)
        .other          _Z13_protect_swb2idddPdS_S_S_S_S_S_,@"STO_CUDA_ENTRY STV_DEFAULT"
_Z13_protect_swb2idddPdS_S_S_S_S_S_:
.text._Z13_protect_swb2idddPdS_S_S_S_S_S_:
[----:B------:R-:W-:Y:S01]  /*0000*/  LDC R1, c[0x0][0x37c] ;  /* 0x0000df00ff017b82 */ /* 0x000fe20000000800 */
[----:B------:R-:W0:Y:S07]  /*0010*/  S2R R0, SR_TID.Y ;  /* 0x0000000000007919 */ /* 0x000e2e0000002200 */
[----:B------:R-:W-:Y:S01]  /*0020*/  S2UR UR4, SR_CTAID.X ;  /* 0x00000000000479c3 */ /* 0x000fe20000002500 */
[----:B------:R-:W1:Y:S01]  /*0030*/  LDCU UR7, c[0x0][0x360] ;  /* 0x00006c00ff0777ac */ /* 0x000e620008000800 */
[----:B------:R-:W1:Y:S01]  /*0040*/  S2R R3, SR_TID.X ;  /* 0x0000000000037919 */ /* 0x000e620000002100 */
[----:B------:R-:W2:Y:S05]  /*0050*/  LDCU UR6, c[0x0][0x370] ;  /* 0x00006e00ff0677ac */ /* 0x000eaa0008000800 */
[----:B------:R-:W2:Y:S01]  /*0060*/  S2UR UR5, SR_CTAID.Y ;  /* 0x00000000000579c3 */ /* 0x000ea20000002600 */
[----:B------:R-:W3:Y:S07]  /*0070*/  LDCU UR8, c[0x0][0x380] ;  /* 0x00007000ff0877ac */ /* 0x000eee0008000800 */
[----:B------:R-:W0:Y:S01]  /*0080*/  LDC R5, c[0x0][0x364] ;  /* 0x0000d900ff057b82 */ /* 0x000e220000000800 */
[----:B--2---:R-:W-:-:S06]  /*0090*/  UIMAD UR4, UR5, UR6, UR4 ;  /* 0x00000006050472a4 */ /* 0x004fcc000f8e0204 */
[----:B0-----:R-:W-:Y:S01]  /*00a0*/  IMAD R0, R5, UR4, R0 ;  /* 0x0000000405007c24 */ /* 0x001fe2000f8e0200 */
[----:B---3--:R-:W-:-:S03]  /*00b0*/  USHF.R.S32.HI UR4, URZ, 0x1f, UR8 ;  /* 0x0000001fff047899 */ /* 0x008fc60008011408 */
[----:B-1----:R-:W-:-:S05]  /*00c0*/  IMAD R0, R0, UR7, R3 ;  /* 0x0000000700007c24 */ /* 0x002fca000f8e0203 */
[----:B------:R-:W-:-:S04]  /*00d0*/  ISETP.GE.U32.AND P0, PT, R0, UR8, PT ;  /* 0x0000000800007c0c */ /* 0x000fc8000bf06070 */
[----:B------:R-:W-:-:S13]  /*00e0*/  ISETP.GE.AND.EX P0, PT, RZ, UR4, PT, P0 ;  /* 0x00000004ff007c0c */ /* 0x000fda000bf06300 */
[----:B------:R-:W-:Y:S05]  /*00f0*/  @P0 EXIT ;  /* 0x000000000000094d */ /* 0x000fea0003800000 */
[----:B------:R-:W0:Y:S01]  /*0100*/  LDC.64 R4, c[0x0][0x3b8] ;  /* 0x0000ee00ff047b82 */ /* 0x000e220000000a00 */
[----:B------:R-:W1:Y:S01]  /*0110*/  LDCU.64 UR8, c[0x0][0x358] ;  /* 0x00006b00ff0877ac */ /* 0x000e620008000a00 */
[----:B------:R-:W-:Y:S01]  /*0120*/  UMOV UR4, URZ ;  /* 0x000000ff00047c82 */ /* 0x000fe20008000000 */
[----:B------:R-:W2:Y:S01]  /*0130*/  LDCU.64 UR6, c[0x0][0x3b0] ;  /* 0x00007600ff0677ac */ /* 0x000ea20008000a00 */
[----:B0-----:R-:W-:-:S04]  /*0140*/  IMAD.WIDE.U32 R4, R0, 0x18, R4 ;  /* 0x0000001800047825 */ /* 0x001fc800078e0004 */
[----:B------:R-:W-:-:S05]  /*0150*/  VIADD R5, R5, UR4 ;  /* 0x0000000405057c36 */ /* 0x000fca0008000000 */
[----:B-1----:R-:W3:Y:S04]  /*0160*/  LDG.E.64 R18, desc[UR8][R4.64+0x8] ;  /* 0x0000080804127981 */ /* 0x002ee8000c1e1b00 */
[----:B------:R-:W3:Y:S04]  /*0170*/  LDG.E.64 R16, desc[UR8][R4.64+0x10] ;  /* 0x0000100804107981 */ /* 0x000ee8000c1e1b00 */
[----:B------:R-:W4:Y:S01]  /*0180*/  LDG.E.64 R12, desc[UR8][R4.64] ;  /* 0x00000008040c7981 */ /* 0x000f22000c1e1b00 */
[----:B------:R-:W-:Y:S01]  /*0190*/  IMAD.SHL.U32 R10, R0, 0x8, RZ ;  /* 0x00000008000a7824 */ /* 0x000fe200078e00ff */
[----:B------:R-:W-:-:S04]  /*01a0*/  SHF.R.U32.HI R11, RZ, 0x1d, R0 ;  /* 0x0000001dff0b7819 */ /* 0x000fc80000011600 */
[----:B--2---:R-:W-:-:S04]  /*01b0*/  IADD3 R6, P0, PT, R10, UR6, RZ ;  /* 0x000000060a067c10 */ /* 0x004fc8000ff1e0ff */
[----:B------:R-:W-:Y:S01]  /*01c0*/  IADD3.X R7, PT, PT, R11, UR7, RZ, P0, !PT ;  /* 0x000000070b077c10 */ /* 0x000fe200087fe4ff */
[----:B------:R-:W0:Y:S05]  /*01d0*/  LDCU.64 UR6, c[0x0][0x3a0] ;  /* 0x00007400ff0677ac */ /* 0x000e2a0008000a00 */
[----:B------:R-:W2:Y:S01]  /*01e0*/  LDG.E.64 R6, desc[UR8][R6.64] ;  /* 0x0000000806067981 */ /* 0x000ea2000c1e1b00 */
[----:B0-----:R-:W-:-:S04]  /*01f0*/  IADD3 R2, P0, PT, R10, UR6, RZ ;  /* 0x000000060a027c10 */ /* 0x001fc8000ff1e0ff */
[----:B------:R-:W-:Y:S01]  /*0200*/  IADD3.X R3, PT, PT, R11, UR7, RZ, P0, !PT ;  /* 0x000000070b037c10 */ /* 0x000fe200087fe4ff */
[----:B------:R-:W0:Y:S04]  /*0210*/  LDCU.64 UR6, c[0x0][0x388] ;  /* 0x00007100ff0677ac */ /* 0x000e280008000a00 */
[----:B------:R-:W2:Y:S01]  /*0220*/  LDG.E.64 R8, desc[UR8][R2.64] ;  /* 0x0000000802087981 */ /* 0x000ea2000c1e1b00 */
[----:B------:R-:W-:Y:S01]  /*0230*/  UMOV UR10, 0x9999999a ;  /* 0x9999999a000a7882 */ /* 0x000fe20000000000 */
[----:B------:R-:W-:Y:S01]  /*0240*/  UMOV UR11, 0x3fb99999 ;  /* 0x3fb99999000b7882 */ /* 0x000fe20000000000 */
[----:B0-----:R-:W-:Y:S01]  /*0250*/  UMOV UR5, UR7 ;  /* 0x0000000700057c82 */ /* 0x001fe20008000000 */
[--C-:B---3--:R-:W-:Y:S02]  /*0260*/  DADD R14, R18, R16.reuse ;  /* 0x00000000120e7229 */ /* 0x108fe40000000010 */
[----:B----4-:R-:W-:-:S02]  /*0270*/  DADD R16, R12, R16 ;  /* 0x000000000c107229 */ /* 0x010fc40000000010 */
[----:B------:R-:W-:-:S06]  /*0280*/  DADD R12, R12, R18 ;  /* 0x000000000c0c7229 */ /* 0x000fcc0000000012 */
[----:B------:R-:W-:Y:S01]  /*0290*/  IMAD.MOV.U32 R18, RZ, RZ, R15 ;  /* 0x000000ffff127224 */ /* 0x000fe200078e000f */
[----:B------:R-:W-:Y:S01]  /*02a0*/  DSETP.MAX.AND P0, P1, R14, R16, PT ;  /* 0x000000100e00722a */ /* 0x000fe2000390f000 */
[----:B------:R-:W-:-:S05]  /*02b0*/  IMAD.MOV.U32 R19, RZ, RZ, R17 ;  /* 0x000000ffff137224 */ /* 0x000fca00078e0011 */
[----:B------:R-:W-:Y:S01]  /*02c0*/  SEL R14, R14, R16, P0 ;  /* 0x000000100e0e7207 */ /* 0x000fe20000000000 */
[----:B------:R-:W-:Y:S01]  /*02d0*/  IMAD.MOV.U32 R16, RZ, RZ, R13 ;  /* 0x000000ffff107224 */ /* 0x000fe200078e000d */
[----:B------:R-:W-:-:S06]  /*02e0*/  FSEL R21, R18, R19, P0 ;  /* 0x0000001312157208 */ /* 0x000fcc0000000000 */
[----:B------:R-:W-:-:S05]  /*02f0*/  @P1 LOP3.LUT R21, R19, 0x80000, RZ, 0xfc, !PT ;  /* 0x0008000013151812 */ /* 0x000fca00078efcff */
[----:B------:R-:W-:-:S04]  /*0300*/  IMAD.MOV.U32 R15, RZ, RZ, R21 ;  /* 0x000000ffff0f7224 */ /* 0x000fc800078e0015 */
[----:B------:R-:W-:Y:S02]  /*0310*/  IMAD.MOV.U32 R17, RZ, RZ, R15 ;  /* 0x000000ffff117224 */ /* 0x000fe400078e000f */
[----:B------:R-:W-:Y:S02]  /*0320*/  DSETP.MAX.AND P0, P1, R12, R14, PT ;  /* 0x0000000e0c00722a */ /* 0x000fe4000390f000 */
[----:B--2---:R-:W-:-:S04]  /*0330*/  DADD R8, R8, -R6 ;  /* 0x0000000008087229 */ /* 0x004fc80000000806 */
[----:B------:R-:W-:Y:S02]  /*0340*/  FSEL R19, R16, R17, P0 ;  /* 0x0000001110137208 */ /* 0x000fe40000000000 */
[----:B------:R-:W-:-:S06]  /*0350*/  SEL R12, R12, R14, P0 ;  /* 0x0000000e0c0c7207 */ /* 0x000fcc0000000000 */
[----:B------:R-:W-:-:S05]  /*0360*/  @P1 LOP3.LUT R19, R17, 0x80000, RZ, 0xfc, !PT ;  /* 0x0008000011131812 */ /* 0x000fca00078efcff */
[----:B------:R-:W-:-:S06]  /*0370*/  IMAD.MOV.U32 R13, RZ, RZ, R19 ;  /* 0x000000ffff0d7224 */ /* 0x000fcc00078e0013 */
[----:B------:R-:W-:-:S08]  /*0380*/  DFMA R12, R12, 0.5, -R6 ;  /* 0x3fe000000c0c782b */ /* 0x000fd00000000806 */
[----:B------:R-:W-:-:S08]  /*0390*/  DMUL R12, R12, UR10 ;  /* 0x0000000a0c0c7c28 */ /* 0x000fd00008000000 */
[----:B------:R-:W-:Y:S02]  /*03a0*/  DSETP.MAX.AND P0, P1, R12, UR6, PT ;  /* 0x000000060c007e2a */ /* 0x000fe4000b90f000 */
[----:B------:R-:W-:Y:S02]  /*03b0*/  IMAD.MOV.U32 R14, RZ, RZ, R12 ;  /* 0x000000ffff0e7224 */ /* 0x000fe400078e000c */
[----:B------:R-:W-:Y:S02]  /*03c0*/  IMAD.U32 R12, RZ, RZ, UR5 ;  /* 0x00000005ff0c7e24 */ /* 0x000fe4000f8e00ff */
[----:B------:R-:W-:Y:S01]  /*03d0*/  FSEL R13, R13, UR5, P0 ;  /* 0x000000050d0d7c08 */ /* 0x000fe20008000000 */
[----:B------:R-:W-:Y:S02]  /*03e0*/  UMOV UR5, UR6 ;  /* 0x0000000600057c82 */ /* 0x000fe40008000000 */
[----:B------:R-:W-:-:S05]  /*03f0*/  SEL R6, R14, UR5, P0 ;  /* 0x000000050e067c07 */ /* 0x000fca0008000000 */
[----:B------:R-:W-:-:S05]  /*0400*/  @P1 LOP3.LUT R13, R12, 0x80000, RZ, 0xfc, !PT ;  /* 0x000800000c0d1812 */ /* 0x000fca00078efcff */
[----:B------:R-:W-:-:S06]  /*0410*/  IMAD.MOV.U32 R7, RZ, RZ, R13 ;  /* 0x000000ffff077224 */ /* 0x000fcc00078e000d */
[----:B------:R-:W-:-:S14]  /*0420*/  DSETP.GEU.AND P0, PT, R8, R6, PT ;  /* 0x000000060800722a */ /* 0x000fdc0003f0e000 */
[----:B------:R-:W-:Y:S05]  /*0430*/  @P0 EXIT ;  /* 0x000000000000094d */ /* 0x000fea0003800000 */
[----:B------:R-:W0:Y:S02]  /*0440*/  LDCU.128 UR12, c[0x0][0x3c0] ;  /* 0x00007800ff0c77ac */ /* 0x000e240008000c00 */
[C---:B0-----:R-:W-:Y:S02]  /*0450*/  IADD3 R6, P0, PT, R10.reuse, UR12, RZ ;  /* 0x0000000c0a067c10 */ /* 0x041fe4000ff1e0ff */
[----:B------:R-:W-:Y:S02]  /*0460*/  IADD3 R10, P1, PT, R10, UR14, RZ ;  /* 0x0000000e0a0a7c10 */ /* 0x000fe4000ff3e0ff */
[C---:B------:R-:W-:Y:S02]  /*0470*/  IADD3.X R7, PT, PT, R11.reuse, UR13, RZ, P0, !PT ;  /* 0x0000000d0b077c10 */ /* 0x040fe400087fe4ff */
[----:B------:R-:W-:Y:S01]  /*0480*/  IADD3.X R11, PT, PT, R11, UR15, RZ, P1, !PT ;  /* 0x0000000f0b0b7c10 */ /* 0x000fe20008ffe4ff */
[----:B------:R-:W-:Y:S02]  /*0490*/  DSETP.GTU.AND P0, PT, R8, RZ, PT ;  /* 0x000000ff0800722a */ /* 0x000fe40003f0c000 */
[----:B------:R0:W-:Y:S04]  /*04a0*/  STG.E.64 desc[UR8][R6.64], RZ ;  /* 0x000000ff06007986 */ /* 0x0001e8000c101b08 */
[----:B------:R0:W-:Y:S08]  /*04b0*/  STG.E.64 desc[UR8][R10.64], RZ ;  /* 0x000000ff0a007986 */ /* 0x0001f0000c101b08 */
[----:B------:R-:W-:Y:S05]  /*04c0*/  @P0 EXIT ;  /* 0x000000000000094d */ /* 0x000fea0003800000 */
[----:B0-----:R-:W2:Y:S04]  /*04d0*/  LDG.E.64 R10, desc[UR8][R4.64+0x8] ;  /* 0x00000808040a7981 */ /* 0x001ea8000c1e1b00 */
[----:B------:R-:W3:Y:S04]  /*04e0*/  LDG.E.64 R12, desc[UR8][R4.64+0x10] ;  /* 0x00001008040c7981 */ /* 0x000ee8000c1e1b00 */
[----:B------:R-:W4:Y:S04]  /*04f0*/  LDG.E.64 R8, desc[UR8][R4.64] ;  /* 0x0000000804087981 */ /* 0x000f28000c1e1b00 */
[----:B------:R-:W5:Y:S01]  /*0500*/  LDG.E.64 R6, desc[UR8][R2.64] ;  /* 0x0000000802067981 */ /* 0x000f62000c1e1b00 */
[----:B--2---:R-:W-:Y:S01]  /*0510*/  IMAD.MOV.U32 R14, RZ, RZ, R11 ;  /* 0x000000ffff0e7224 */ /* 0x004fe200078e000b */
[----:B---3--:R-:W-:Y:S01]  /*0520*/  DSETP.MIN.AND P0, P1, R10, R12, PT ;  /* 0x0000000c0a00722a */ /* 0x008fe20003900000 */
[----:B------:R-:W-:-:S02]  /*0530*/  IMAD.MOV.U32 R15, RZ, RZ, R13 ;  /* 0x000000ffff0f7224 */ /* 0x000fc400078e000d */
[----:B----4-:R-:W-:-:S03]  /*0540*/  IMAD.MOV.U32 R4, RZ, RZ, R9 ;  /* 0x000000ffff047224 */ /* 0x010fc600078e0009 */
[----:B------:R-:W-:Y:S02]  /*0550*/  FSEL R17, R14, R15, P0 ;  /* 0x0000000f0e117208 */ /* 0x000fe40000000000 */
[----:B------:R-:W-:-:S06]  /*0560*/  SEL R10, R10, R12, P0 ;  /* 0x0000000c0a0a7207 */ /* 0x000fcc0000000000 */
[----:B------:R-:W-:-:S05]  /*0570*/  @P1 LOP3.LUT R17, R15, 0x80000, RZ, 0xfc, !PT ;  /* 0x000800000f111812 */ /* 0x000fca00078efcff */
[----:B------:R-:W-:-:S04]  /*0580*/  IMAD.MOV.U32 R11, RZ, RZ, R17 ;  /* 0x000000ffff0b7224 */ /* 0x000fc800078e0011 */
[----:B------:R-:W-:Y:S02]  /*0590*/  IMAD.MOV.U32 R5, RZ, RZ, R11 ;  /* 0x000000ffff057224 */ /* 0x000fe400078e000b */
[----:B------:R-:W-:-:S06]  /*05a0*/  DSETP.MIN.AND P0, P1, R8, R10, PT ;  /* 0x0000000a0800722a */ /* 0x000fcc0003900000 */
[----:B------:R-:W-:Y:S02]  /*05b0*/  FSEL R13, R4, R5, P0 ;  /* 0x00000005040d7208 */ /* 0x000fe40000000000 */
[----:B------:R-:W-:-:S06]  /*05c0*/  SEL R4, R8, R10, P0 ;  /* 0x0000000a08047207 */ /* 0x000fcc0000000000 */
[----:B------:R-:W-:-:S05]  /*05d0*/  @P1 LOP3.LUT R13, R5, 0x80000, RZ, 0xfc, !PT ;  /* 0x00080000050d1812 */ /* 0x000fca00078efcff */
[----:B------:R-:W-:-:S06]  /*05e0*/  IMAD.MOV.U32 R5, RZ, RZ, R13 ;  /* 0x000000ffff057224 */ /* 0x000fcc00078e000d */
[----:B------:R-:W-:-:S08]  /*05f0*/  DADD R4, R4, -UR6 ;  /* 0x8000000604047e29 */ /* 0x000fd00008000000 */
[----:B-----5:R-:W-:-:S14]  /*0600*/  DSETP.GEU.AND P0, PT, R6, R4, PT ;  /* 0x000000040600722a */ /* 0x020fdc0003f0e000 */
[----:B------:R-:W-:Y:S05]  /*0610*/  @P0 EXIT ;  /* 0x000000000000094d */ /* 0x000fea0003800000 */
[----:B------:R-:W0:Y:S01]  /*0620*/  LDC.64 R8, c[0x0][0x3a8] ;  /* 0x0000ea00ff087b82 */ /* 0x000e220000000a00 */
[----:B------:R-:W-:Y:S01]  /*0630*/  DSETP.MAX.AND P0, P1, R4, R6, PT ;  /* 0x000000060400722a */ /* 0x000fe2000390f000 */
[----:B------:R-:W-:Y:S02]  /*0640*/  IMAD.MOV.U32 R13, RZ, RZ, R6 ;  /* 0x000000ffff0d7224 */ /* 0x000fe400078e0006 */
[----:B------:R-:W-:Y:S02]  /*0650*/  IMAD.MOV.U32 R11, RZ, RZ, R7 ;  /* 0x000000ffff0b7224 */ /* 0x000fe400078e0007 */
[----:B0-----:R-:W-:-:S04]  /*0660*/  IMAD.WIDE.U32 R6, R0, 0x18, R8 ;  /* 0x0000001800067825 */ /* 0x001fc800078e0008 */
[----:B------:R-:W-:Y:S02]  /*0670*/  IMAD.MOV.U32 R0, RZ, RZ, R5 ;  /* 0x000000ffff007224 */ /* 0x000fe400078e0005 */
[----:B------:R-:W-:-:S03]  /*0680*/  VIADD R7, R7, UR4 ;  /* 0x0000000407077c36 */ /* 0x000fc60008000000 */
[----:B------:R-:W-:Y:S01]  /*0690*/  FSEL R9, R0, R11, P0 ;  /* 0x0000000b00097208 */ /* 0x000fe20000000000 */
[----:B------:R-:W-:Y:S01]  /*06a0*/  IMAD.MOV.U32 R0, RZ, RZ, R4 ;  /* 0x000000ffff007224 */ /* 0x000fe200078e0004 */
[----:B------:R-:W-:-:S04]  /*06b0*/  @P1 LOP3.LUT R9, R11, 0x80000, RZ, 0xfc, !PT ;  /* 0x000800000b091812 */ /* 0x000fc800078efcff */
[----:B------:R-:W-:Y:S01]  /*06c0*/  SEL R12, R0, R13, P0 ;  /* 0x0000000d000c7207 */ /* 0x000fe20000000000 */
[----:B------:R-:W-:-:S05]  /*06d0*/  IMAD.MOV.U32 R13, RZ, RZ, R9 ;  /* 0x000000ffff0d7224 */ /* 0x000fca00078e0009 */
[----:B------:R0:W-:Y:S04]  /*06e0*/  STG.E.64 desc[UR8][R2.64], R12 ;  /* 0x0000000c02007986 */ /* 0x0001e8000c101b08 */
[----:B------:R-:W2:Y:S04]  /*06f0*/  LDG.E.64 R14, desc[UR8][R6.64] ;  /* 0x00000008060e7981 */ /* 0x000ea8000c1e1b00 */
[----:B------:R-:W3:Y:S04]  /*0700*/  LDG.E.64 R8, desc[UR8][R6.64+0x10] ;  /* 0x0000100806087981 */ /* 0x000ee8000c1e1b00 */
[----:B------:R-:W4:Y:S01]  /*0710*/  LDG.E.64 R10, desc[UR8][R6.64+0x8] ;  /* 0x00000808060a7981 */ /* 0x000f22000c1e1b00 */
[----:B------:R-:W-:-:S02]  /*0720*/  IMAD.MOV.U32 R16, RZ, RZ, R5 ;  /* 0x000000ffff107224 */ /* 0x000fc400078e0005 */
[--C-:B0-----:R-:W-:Y:S02]  /*0730*/  IMAD.MOV.U32 R12, RZ, RZ, R5.reuse ;  /* 0x000000ffff0c7224 */ /* 0x101fe400078e0005 */
[--C-:B------:R-:W-:Y:S02]  /*0740*/  IMAD.MOV.U32 R17, RZ, RZ, R4.reuse ;  /* 0x000000ffff117224 */ /* 0x100fe400078e0004 */
[----:B------:R-:W-:Y:S02]  /*0750*/  IMAD.MOV.U32 R18, RZ, RZ, R5 ;  /* 0x000000ffff127224 */ /* 0x000fe400078e0005 */
[----:B------:R-:W-:Y:S01]  /*0760*/  IMAD.MOV.U32 R19, RZ, RZ, R4 ;  /* 0x000000ffff137224 */ /* 0x000fe200078e0004 */
[C---:B--2---:R-:W-:Y:S01]  /*0770*/  DSETP.MAX.AND P0, P1, R4.reuse, R14, PT ;  /* 0x0000000e0400722a */ /* 0x044fe2000390f000 */
[----:B------:R-:W-:Y:S01]  /*0780*/  IMAD.MOV.U32 R13, RZ, RZ, R15 ;  /* 0x000000ffff0d7224 */ /* 0x000fe200078e000f */
[----:B---3--:R-:W-:-:S04]  /*0790*/  DSETP.MAX.AND P4, P5, R4, R8, PT ;  /* 0x000000080400722a */ /* 0x008fc80003d8f000 */
[----:B------:R-:W-:Y:S01]  /*07a0*/  FSEL R3, R16, R13, P0 ;  /* 0x0000000d10037208 */ /* 0x000fe20000000000 */
[----:B----4-:R-:W-:-:S07]  /*07b0*/  DSETP.MAX.AND P2, P3, R4, R10, PT ;  /* 0x0000000a0400722a */ /* 0x010fce0003b4f000 */
[----:B------:R-:W-:Y:S01]  /*07c0*/  @P1 LOP3.LUT R3, R13, 0x80000, RZ, 0xfc, !PT ;  /* 0x000800000d031812 */ /* 0x000fe200078efcff */
[----:B------:R-:W-:Y:S02]  /*07d0*/  IMAD.MOV.U32 R13, RZ, RZ, R9 ;  /* 0x000000ffff0d7224 */ /* 0x000fe400078e0009 */
[----:B------:R-:W-:-:S03]  /*07e0*/  IMAD.MOV.U32 R4, RZ, RZ, R10 ;  /* 0x000000ffff047224 */ /* 0x000fc600078e000a */
[----:B------:R-:W-:Y:S02]  /*07f0*/  FSEL R15, R12, R13, P4 ;  /* 0x0000000d0c0f7208 */ /* 0x000fe40002000000 */
[----:B------:R-:W-:Y:S02]  /*0800*/  @P5 LOP3.LUT R15, R13, 0x80000, RZ, 0xfc, !PT ;  /* 0x000800000d0f5812 */ /* 0x000fe400078efcff */
[----:B------:R-:W-:Y:S02]  /*0810*/  FSEL R5, R18, R11, P2 ;  /* 0x0000000b12057208 */ /* 0x000fe40001000000 */
[----:B------:R-:W-:Y:S01]  /*0820*/  SEL R2, R0, R14, P0 ;  /* 0x0000000e00027207 */ /* 0x000fe20000000000 */
[----:B------:R-:W-:Y:S01]  /*0830*/  IMAD.MOV.U32 R9, RZ, RZ, R15 ;  /* 0x000000ffff097224 */ /* 0x000fe200078e000f */
[----:B------:R-:W-:Y:S02]  /*0840*/  SEL R4, R17, R4, P2 ;  /* 0x0000000411047207 */ /* 0x000fe40001000000 */
[----:B------:R-:W-:-:S02]  /*0850*/  @P3 LOP3.LUT R5, R11, 0x80000, RZ, 0xfc, !PT ;  /* 0x000800000b053812 */ /* 0x000fc400078efcff */
[----:B------:R-:W-:Y:S01]  /*0860*/  SEL R8, R19, R8, P4 ;  /* 0x0000000813087207 */ /* 0x000fe20002000000 */
[----:B------:R-:W-:Y:S04]  /*0870*/  STG.E.64 desc[UR8][R6.64], R2 ;  /* 0x0000000206007986 */ /* 0x000fe8000c101b08 */
[----:B------:R-:W-:Y:S04]  /*0880*/  STG.E.64 desc[UR8][R6.64+0x8], R4 ;  /* 0x0000080406007986 */ /* 0x000fe8000c101b08 */
[----:B------:R-:W-:Y:S01]  /*0890*/  STG.E.64 desc[UR8][R6.64+0x10], R8 ;  /* 0x0000100806007986 */ /* 0x000fe2000c101b08 */
[----:B------:R-:W-:Y:S05]  /*08a0*/  EXIT ;  /* 0x000000000000794d */ /* 0x000fea0003800000 */
.L_x_0:
[----:B------:R-:W-:-:S00]  /*08b0*/  BRA `(.L_x_0) ;  /* 0xfffffffc00fc7947 */ /* 0x000fc0000383ffff */
[----:B------:R-:W-:-:S00]  /*08c0*/  NOP ;  /* 0x0000000000007918 */ /* 0x000fc00000000000 */
        /* <DEDUP_REMOVED lines=11> */
.L_x_19:


//--------------------- .text._Z11_protect_swidddPdS_S_S_ --------------------------
	.section	.text._Z11_protect_swidddPdS_S_S_,"ax",@progbits
	.align	128
        .global         _Z11_protect_swidddPdS_S_S_
        .type           _Z11_protect_swidddPdS_S_S_,@function
        .size           _Z11_protect_swidddPdS_S_S_,(.L_x_18 - _Z11_protect_swidddPdS_S_S_)
        .other          _Z11_protect_swidddPdS_S_S_,@"STO_CUDA_ENTRY STV_DEFAULT"
_Z11_protect_swidddPdS_S_S_:
.text._Z11_protect_swidddPdS_S_S_:
        /* <DEDUP_REMOVED lines=10> */
[----:B0-----:R-:W-:-:S04]  /*00a0*/  IMAD R0, R5, UR4, R0 ;  /* 0x0000000405007c24 */ /* 0x001fc8000f8e0200 */
[----:B-1----:R-:W-:-:S05]  /*00b0*/  IMAD R0, R0, UR7, R3 ;  /* 0x0000000700007c24 */ /* 0x002fca000f8e0203 */
[----:B---3--:R-:W-:-:S13]  /*00c0*/  ISETP.GE.AND P0, PT, R0, UR8, PT ;  /* 0x0000000800007c0c */ /* 0x008fda000bf06270 */
[----:B------:R-:W-:Y:S05]  /*00d0*/  @P0 EXIT ;  /* 0x000000000000094d */ /* 0x000fea0003800000 */
[----:B------:R-:W0:Y:S01]  /*00e0*/  LDC.64 R2, c[0x0][0x390] ;  /* 0x0000e400ff027b82 */ /* 0x000e220000000a00 */
[----:B------:R-:W1:Y:S07]  /*00f0*/  LDCU.64 UR4, c[0x0][0x358] ;  /* 0x00006b00ff0477ac */ /* 0x000e6e0008000a00 */
[----:B------:R-:W0:Y:S02]  /*0100*/  LDC.64 R4, c[0x0][0x398] ;  /* 0x0000e600ff047b82 */ /* 0x000e240000000a00 */
[----:B0-----:R-:W-:-:S14]  /*0110*/  DSETP.GEU.AND P0, PT, R2, R4, PT ;  /* 0x000000040200722a */ /* 0x001fdc0003f0e000 */
[----:B-1----:R-:W-:Y:S05]  /*0120*/  @P0 BRA `(.L_x_1) ;  /* 0x0000000000540947 */ /* 0x002fea0003800000 */
[----:B------:R-:W0:Y:S01]  /*0130*/  LDC.64 R2, c[0x0][0x3a0] ;  /* 0x0000e800ff027b82 */ /* 0x000e220000000a00 */
[----:B------:R-:W1:Y:S07]  /*0140*/  LDCU.64 UR6, c[0x0][0x388] ;  /* 0x00007100ff0677ac */ /* 0x000e6e0008000a00 */
[----:B------:R-:W2:Y:S01]  /*0150*/  LDC.64 R6, c[0x0][0x3a8] ;  /* 0x0000ea00ff067b82 */ /* 0x000ea20000000a00 */
[----:B0-----:R-:W-:-:S05]  /*0160*/  IMAD.WIDE R2, R0, 0x8, R2 ;  /* 0x0000000800027825 */ /* 0x001fca00078e0202 */
[----:B------:R-:W3:Y:S01]  /*0170*/  LDG.E.64 R4, desc[UR4][R2.64] ;  /* 0x0000000402047981 */ /* 0x000ee2000c1e1b00 */
[----:B--2---:R-:W-:-:S05]  /*0180*/  IMAD.WIDE R6, R0, 0x8, R6 ;  /* 0x0000000800067825 */ /* 0x004fca00078e0206 */
[----:B------:R-:W3:Y:S02]  /*0190*/  LDG.E.64 R8, desc[UR4][R6.64] ;  /* 0x0000000406087981 */ /* 0x000ee4000c1e1b00 */
[----:B---3--:R-:W-:-:S08]  /*01a0*/  DADD R4, R4, -R8 ;  /* 0x0000000004047229 */ /* 0x008fd00000000808 */
[----:B-1----:R-:W-:-:S14]  /*01b0*/  DSETP.GEU.AND P0, PT, R4, UR6, PT ;  /* 0x0000000604007e2a */ /* 0x002fdc000bf0e000 */
[----:B------:R-:W-:Y:S05]  /*01c0*/  @P0 EXIT ;  /* 0x000000000000094d */ /* 0x000fea0003800000 */
[----:B------:R-:W0:Y:S01]  /*01d0*/  LDC.64 R8, c[0x0][0x3b0] ;  /* 0x0000ec00ff087b82 */ /* 0x000e220000000a00 */
[----:B------:R-:W-:-:S07]  /*01e0*/  DSETP.GTU.AND P0, PT, R4, RZ, PT ;  /* 0x000000ff0400722a */ /* 0x000fce0003f0c000 */
[----:B------:R-:W1:Y:S01]  /*01f0*/  LDC.64 R10, c[0x0][0x3b8] ;  /* 0x0000ee00ff0a7b82 */ /* 0x000e620000000a00 */
[----:B0-----:R-:W-:-:S05]  /*0200*/  IMAD.WIDE R4, R0, 0x8, R8 ;  /* 0x0000000800047825 */ /* 0x001fca00078e0208 */
[----:B------:R0:W-:Y:S01]  /*0210*/  STG.E.64 desc[UR4][R4.64], RZ ;  /* 0x000000ff04007986 */ /* 0x0001e2000c101b04 */
[----:B-1----:R-:W-:-:S05]  /*0220*/  IMAD.WIDE R8, R0, 0x8, R10 ;  /* 0x0000000800087825 */ /* 0x002fca00078e020a */
[----:B------:R0:W-:Y:S01]  /*0230*/  STG.E.64 desc[UR4][R8.64], RZ ;  /* 0x000000ff08007986 */ /* 0x0001e2000c101b04 */
[----:B------:R-:W-:Y:S05]  /*0240*/  @P0 EXIT ;  /* 0x000000000000094d */ /* 0x000fea0003800000 */
[----:B------:R-:W2:Y:S04]  /*0250*/  LDG.E.64 R6, desc[UR4][R6.64] ;  /* 0x0000000406067981 */ /* 0x000ea8000c1e1b00 */
[----:B--2---:R-:W-:Y:S01]  /*0260*/  STG.E.64 desc[UR4][R2.64], R6 ;  /* 0x0000000602007986 */ /* 0x004fe2000c101b04 */
[----:B------:R-:W-:Y:S05]  /*0270*/  EXIT ;  /* 0x000000000000794d */ /* 0x000fea0003800000 */
.L_x_1:
[----:B------:R-:W0:Y:S01]  /*0280*/  LDC.64 R4, c[0x0][0x3a8] ;  /* 0x0000ea00ff047b82 */ /* 0x000e220000000a00 */
[----:B------:R-:W1:Y:S07]  /*0290*/  LDCU.64 UR6, c[0x0][0x388] ;  /* 0x00007100ff0677ac */ /* 0x000e6e0008000a00 */
[----:B------:R-:W2:Y:S01]  /*02a0*/  LDC.64 R2, c[0x0][0x3a0] ;  /* 0x0000e800ff027b82 */ /* 0x000ea20000000a00 */
[----:B0-----:R-:W-:-:S04]  /*02b0*/  IMAD.WIDE R8, R0, 0x8, R4 ;  /* 0x0000000800087825 */ /* 0x001fc800078e0204 */
[----:B--2---:R-:W-:Y:S02]  /*02c0*/  IMAD.WIDE R6, R0, 0x8, R2 ;  /* 0x0000000800067825 */ /* 0x004fe400078e0202 */
[----:B------:R-:W2:Y:S04]  /*02d0*/  LDG.E.64 R2, desc[UR4][R8.64] ;  /* 0x0000000408027981 */ /* 0x000ea8000c1e1b00 */
[----:B------:R-:W2:Y:S02]  /*02e0*/  LDG.E.64 R4, desc[UR4][R6.64] ;  /* 0x0000000406047981 */ /* 0x000ea4000c1e1b00 */
[----:B--2---:R-:W-:-:S08]  /*02f0*/  DADD R4, -R2, R4 ;  /* 0x0000000002047229 */ /* 0x004fd00000000104 */
[----:B-1----:R-:W-:-:S14]  /*0300*/  DSETP.GEU.AND P0, PT, R4, UR6, PT ;  /* 0x0000000604007e2a */ /* 0x002fdc000bf0e000 */
[----:B------:R-:W-:Y:S05]  /*0310*/  @P0 EXIT ;  /* 0x000000000000094d */ /* 0x000fea0003800000 */
[----:B------:R-:W0:Y:S01]  /*0320*/  LDC.64 R8, c[0x0][0x3b0] ;  /* 0x0000ec00ff087b82 */ /* 0x000e220000000a00 */
[----:B------:R-:W-:-:S07]  /*0330*/  DSETP.GTU.AND P0, PT, R4, RZ, PT ;  /* 0x000000ff0400722a */ /* 0x000fce0003f0c000 */
[----:B------:R-:W1:Y:S07]  /*0340*/  LDC.64 R10, c[0x0][0x3b8] ;  /* 0x0000ee00ff0a7b82 */ /* 0x000e6e0000000a00 */
[----:B------:R2:W-:Y:S01]  /*0350*/  @!P0 STG.E.64 desc[UR4][R6.64], R2 ;  /* 0x0000000206008986 */ /* 0x0005e2000c101b04 */
[----:B0-----:R-:W-:-:S05]  /*0360*/  @!P0 IMAD.WIDE R8, R0, 0x8, R8 ;  /* 0x0000000800088825 */ /* 0x001fca00078e0208 */
[----:B------:R2:W-:Y:S01]  /*0370*/  @!P0 STG.E.64 desc[UR4][R8.64], RZ ;  /* 0x000000ff08008986 */ /* 0x0005e2000c101b04 */
[----:B-1----:R-:W-:-:S05]  /*0380*/  @!P0 IMAD.WIDE R10, R0, 0x8, R10 ;  /* 0x00000008000a8825 */ /* 0x002fca00078e020a */
[----:B------:R2:W-:Y:S01]  /*0390*/  @!P0 STG.E.64 desc[UR4][R10.64], RZ ;  /* 0x000000ff0a008986 */ /* 0x0005e2000c101b04 */
[----:B------:R-:W-:Y:S05]  /*03a0*/  @!P0 EXIT ;  /* 0x000000000000894d */ /* 0x000fea0003800000 */
[----:B--2---:R-:W0:Y:S02]  /*03b0*/  LDC.64 R6, c[0x0][0x3b0] ;  /* 0x0000ec00ff067b82 */ /* 0x004e240000000a00 */
[----:B0-----:R-:W-:-:S05]  /*03c0*/  IMAD.WIDE R6, R0, 0x8, R6 ;  /* 0x0000000800067825 */ /* 0x001fca00078e0206 */
[----:B------:R-:W2:Y:S01]  /*03d0*/  LDG.E.64 R8, desc[UR4][R6.64] ;  /* 0x0000000406087981 */ /* 0x000ea2000c1e1b00 */
[----:B------:R-:W0:Y:S01]  /*03e0*/  MUFU.RCP64H R3, R5 ;  /* 0x0000000500037308 */ /* 0x000e220000001800 */
[----:B------:R-:W-:Y:S01]  /*03f0*/  IMAD.MOV.U32 R2, RZ, RZ, 0x1 ;  /* 0x00000001ff027424 */ /* 0x000fe200078e00ff */
[----:B------:R-:W-:Y:S05]  /*0400*/  BSSY.RECONVERGENT B0, `(.L_x_2) ;  /* 0x0000013000007945 */ /* 0x000fea0003800200 */
[----:B0-----:R-:W-:-:S08]  /*0410*/  DFMA R10, -R4, R2, 1 ;  /* 0x3ff00000040a742b */ /* 0x001fd00000000102 */
[----:B------:R-:W-:-:S08]  /*0420*/  DFMA R10, R10, R10, R10 ;  /* 0x0000000a0a0a722b */ /* 0x000fd0000000000a */
[----:B------:R-:W-:-:S08]  /*0430*/  DFMA R10, R2, R10, R2 ;  /* 0x0000000a020a722b */ /* 0x000fd00000000002 */
[----:B------:R-:W-:-:S08]  /*0440*/  DFMA R2, -R4, R10, 1 ;  /* 0x3ff000000402742b */ /* 0x000fd0000000010a */
[----:B------:R-:W-:-:S08]  /*0450*/  DFMA R2, R10, R2, R10 ;  /* 0x000000020a02722b */ /* 0x000fd0000000000a */
[----:B--2---:R-:W-:Y:S01]  /*0460*/  DMUL R10, R8, R2 ;  /* 0x00000002080a7228 */ /* 0x004fe20000000000 */
[----:B------:R-:W-:-:S07]  /*0470*/  FSETP.GEU.AND P1, PT, |R9|, 6.5827683646048100446e-37, PT ;  /* 0x036000000900780b */ /* 0x000fce0003f2e200 */
[----:B------:R-:W-:-:S08]  /*0480*/  DFMA R12, -R4, R10, R8 ;  /* 0x0000000a040c722b */ /* 0x000fd00000000108 */
[----:B------:R-:W-:-:S10]  /*0490*/  DFMA R2, R2, R12, R10 ;  /* 0x0000000c0202722b */ /* 0x000fd4000000000a */
[----:B------:R-:W-:-:S05]  /*04a0*/  FFMA R10, RZ, R5, R3 ;  /* 0x00000005ff0a7223 */ /* 0x000fca0000000003 */
[----:B------:R-:W-:-:S13]  /*04b0*/  FSETP.GT.AND P0, PT, |R10|, 1.469367938527859385e-39, PT ;  /* 0x001000000a00780b */ /* 0x000fda0003f04200 */
[----:B------:R-:W-:Y:S05]  /*04c0*/  @P0 BRA P1, `(.L_x_3) ;  /* 0x0000000000180947 */ /* 0x000fea0000800000 */
[----:B------:R-:W-:Y:S01]  /*04d0*/  IMAD.MOV.U32 R10, RZ, RZ, R8 ;  /* 0x000000ffff0a7224 */ /* 0x000fe200078e0008 */
[----:B------:R-:W-:Y:S01]  /*04e0*/  MOV R14, 0x530 ;  /* 0x00000530000e7802 */ /* 0x000fe20000000f00 */
[----:B------:R-:W-:Y:S02]  /*04f0*/  IMAD.MOV.U32 R11, RZ, RZ, R9 ;  /* 0x000000ffff0b7224 */ /* 0x000fe400078e0009 */
[----:B------:R-:W-:Y:S02]  /*0500*/  IMAD.MOV.U32 R8, RZ, RZ, R4 ;  /* 0x000000ffff087224 */ /* 0x000fe400078e0004 */
[----:B------:R-:W-:-:S07]  /*0510*/  IMAD.MOV.U32 R9, RZ, RZ, R5 ;  /* 0x000000ffff097224 */ /* 0x000fce00078e0005 */
[----:B------:R-:W-:Y:S05]  /*0520*/  CALL.REL.NOINC `($__internal_0_$__cuda_sm20_div_rn_f64_full) ;  /* 0x0000000400447944 */ /* 0x000fea0003c00000 */
.L_x_3:
[----:B------:R-:W-:Y:S05]  /*0530*/  BSYNC.RECONVERGENT B0 ;  /* 0x0000000000007941 */ /* 0x000fea0003800200 */
.L_x_2:
[----:B------:R-:W0:Y:S01]  /*0540*/  LDCU.64 UR6, c[0x0][0x390] ;  /* 0x00007200ff0677ac */ /* 0x000e220008000a00 */
[----:B------:R-:W-:Y:S01]  /*0550*/  BSSY.RECONVERGENT B0, `(.L_x_4) ;  /* 0x000001b000007945 */ /* 0x000fe20003800200 */
[----:B0-----:R-:W-:-:S14]  /*0560*/  DSETP.GT.AND P0, PT, |R2|, UR6, PT ;  /* 0x0000000602007e2a */ /* 0x001fdc000bf04200 */
[----:B------:R-:W-:Y:S05]  /*0570*/  @!P0 BRA `(.L_x_5) ;  /* 0x0000000000608947 */ /* 0x000fea0003800000 */
[----:B------:R-:W-:Y:S01]  /*0580*/  DADD R8, -RZ, |R2| ;  /* 0x00000000ff087229 */ /* 0x000fe20000000502 */
[----:B------:R-:W-:Y:S01]  /*0590*/  IMAD.MOV.U32 R10, RZ, RZ, 0x1 ;  /* 0x00000001ff0a7424 */ /* 0x000fe200078e00ff */
[----:B------:R-:W-:Y:S01]  /*05a0*/  DMUL R14, R2, UR6 ;  /* 0x00000006020e7c28 */ /* 0x000fe20008000000 */
[----:B------:R-:W-:Y:S03]  /*05b0*/  BSSY.RECONVERGENT B1, `(.L_x_6) ;  /* 0x0000012000017945 */ /* 0x000fe60003800200 */
[----:B------:R-:W0:Y:S06]  /*05c0*/  MUFU.RCP64H R11, R9 ;  /* 0x00000009000b7308 */ /* 0x000e2c0000001800 */
[----:B------:R-:W-:Y:S01]  /*05d0*/  FSETP.GEU.AND P1, PT, |R15|, 6.5827683646048100446e-37, PT ;  /* 0x036000000f00780b */ /* 0x000fe20003f2e200 */
[----:B0-----:R-:W-:-:S08]  /*05e0*/  DFMA R12, R10, -|R2|, 1 ;  /* 0x3ff000000a0c742b */ /* 0x001fd00000000c02 */
[----:B------:R-:W-:-:S08]  /*05f0*/  DFMA R12, R12, R12, R12 ;  /* 0x0000000c0c0c722b */ /* 0x000fd0000000000c */
[----:B------:R-:W-:-:S08]  /*0600*/  DFMA R12, R10, R12, R10 ;  /* 0x0000000c0a0c722b */ /* 0x000fd0000000000a */
[----:B------:R-:W-:-:S08]  /*0610*/  DFMA R10, R12, -|R2|, 1 ;  /* 0x3ff000000c0a742b */ /* 0x000fd00000000c02 */
[----:B------:R-:W-:-:S08]  /*0620*/  DFMA R10, R12, R10, R12 ;  /* 0x0000000a0c0a722b */ /* 0x000fd0000000000c */
[----:B------:R-:W-:-:S08]  /*0630*/  DMUL R12, R14, R10 ;  /* 0x0000000a0e0c7228 */ /* 0x000fd00000000000 */
[----:B------:R-:W-:-:S08]  /*0640*/  DFMA R2, R12, -|R2|, R14 ;  /* 0xc00000020c02722b */ /* 0x000fd0000000000e */
[----:B------:R-:W-:-:S10]  /*0650*/  DFMA R2, R10, R2, R12 ;  /* 0x000000020a02722b */ /* 0x000fd4000000000c */
[----:B------:R-:W-:-:S05]  /*0660*/  FFMA R10, RZ, R9, R3 ;  /* 0x00000009ff0a7223 */ /* 0x000fca0000000003 */
[----:B------:R-:W-:-:S13]  /*0670*/  FSETP.GT.AND P0, PT, |R10|, 1.469367938527859385e-39, PT ;  /* 0x001000000a00780b */ /* 0x000fda0003f04200 */
[----:B------:R-:W-:Y:S05]  /*0680*/  @P0 BRA P1, `(.L_x_7) ;  /* 0x0000000000100947 */ /* 0x000fea0000800000 */
[----:B------:R-:W-:Y:S01]  /*0690*/  IMAD.MOV.U32 R10, RZ, RZ, R14 ;  /* 0x000000ffff0a7224 */ /* 0x000fe200078e000e */
[----:B------:R-:W-:Y:S01]  /*06a0*/  MOV R14, 0x6d0 ;  /* 0x000006d0000e7802 */ /* 0x000fe20000000f00 */
[----:B------:R-:W-:-:S07]  /*06b0*/  IMAD.MOV.U32 R11, RZ, RZ, R15 ;  /* 0x000000ffff0b7224 */ /* 0x000fce00078e000f */
[----:B------:R-:W-:Y:S05]  /*06c0*/  CALL.REL.NOINC `($__internal_0_$__cuda_sm20_div_rn_f64_full) ;  /* 0x0000000000dc7944 */ /* 0x000fea0003c00000 */
.L_x_7:
[----:B------:R-:W-:Y:S05]  /*06d0*/  BSYNC.RECONVERGENT B1 ;  /* 0x0000000000017941 */ /* 0x000fea0003800200 */
.L_x_6:
[----:B------:R-:W-:-:S07]  /*06e0*/  DMUL R2, R4, R2 ;  /* 0x0000000204027228 */ /* 0x000fce0000000000 */
[----:B------:R0:W-:Y:S04]  /*06f0*/  STG.E.64 desc[UR4][R6.64], R2 ;  /* 0x0000000206007986 */ /* 0x0001e8000c101b04 */
.L_x_5:
[----:B------:R-:W-:Y:S05]  /*0700*/  BSYNC.RECONVERGENT B0 ;  /* 0x0000000000007941 */ /* 0x000fea0003800200 */
.L_x_4:
[----:B0-----:R-:W0:Y:S02]  /*0710*/  LDC.64 R6, c[0x0][0x3b8] ;  /* 0x0000ee00ff067b82 */ /* 0x001e240000000a00 */
        /* <DEDUP_REMOVED lines=21> */
.L_x_9:
[----:B------:R-:W-:Y:S05]  /*0870*/  BSYNC.RECONVERGENT B0 ;  /* 0x0000000000007941 */ /* 0x000fea0003800200 */
.L_x_8:
[----:B------:R-:W0:Y:S02]  /*0880*/  LDCU.64 UR6, c[0x0][0x390] ;  /* 0x00007200ff0677ac */ /* 0x000e240008000a00 */
[----:B0-----:R-:W-:-:S14]  /*0890*/  DSETP.GT.AND P0, PT, |R2|, UR6, PT ;  /* 0x0000000602007e2a */ /* 0x001fdc000bf04200 */
[----:B------:R-:W-:Y:S05]  /*08a0*/  @!P0 EXIT ;  /* 0x000000000000894d */ /* 0x000fea0003800000 */
        /* <DEDUP_REMOVED lines=21> */
.L_x_11:
[----:B------:R-:W-:Y:S05]  /*0a00*/  BSYNC.RECONVERGENT B0 ;  /* 0x0000000000007941 */ /* 0x000fea0003800200 */
.L_x_10:
[----:B------:R-:W-:-:S07]  /*0a10*/  DMUL R2, R4, R2 ;  /* 0x0000000204027228 */ /* 0x000fce0000000000 */
[----:B------:R-:W-:Y:S01]  /*0a20*/  STG.E.64 desc[UR4][R6.64], R2 ;  /* 0x0000000206007986 */ /* 0x000fe2000c101b04 */
[----:B------:R-:W-:Y:S05]  /*0a30*/  EXIT ;  /* 0x000000000000794d */ /* 0x000fea0003800000 */
        .weak           $__internal_0_$__cuda_sm20_div_rn_f64_full
        .type           $__internal_0_$__cuda_sm20_div_rn_f64_full,@function
        .size           $__internal_0_$__cuda_sm20_div_rn_f64_full,(.L_x_18 - $__internal_0_$__cuda_sm20_div_rn_f64_full)
$__internal_0_$__cuda_sm20_div_rn_f64_full:
[C---:B------:R-:W-:Y:S01]  /*0a40*/  FSETP.GEU.AND P0, PT, |R9|.reuse, 1.469367938527859385e-39, PT ;  /* 0x001000000900780b */ /* 0x040fe20003f0e200 */
[----:B------:R-:W-:Y:S01]  /*0a50*/  IMAD.MOV.U32 R18, RZ, RZ, 0x1 ;  /* 0x00000001ff127424 */ /* 0x000fe200078e00ff */
[----:B------:R-:W-:Y:S01]  /*0a60*/  LOP3.LUT R2, R9, 0x800fffff, RZ, 0xc0, !PT ;  /* 0x800fffff09027812 */ /* 0x000fe200078ec0ff */
[----:B------:R-:W-:Y:S01]  /*0a70*/  BSSY.RECONVERGENT B2, `(.L_x_12) ;  /* 0x0000054000027945 */ /* 0x000fe20003800200 */
[C---:B------:R-:W-:Y:S02]  /*0a80*/  FSETP.GEU.AND P2, PT, |R11|.reuse, 1.469367938527859385e-39, PT ;  /* 0x001000000b00780b */ /* 0x040fe40003f4e200 */
[----:B------:R-:W-:Y:S01]  /*0a90*/  LOP3.LUT R3, R2, 0x3ff00000, RZ, 0xfc, !PT ;  /* 0x3ff0000002037812 */ /* 0x000fe200078efcff */
[----:B------:R-:W-:Y:S01]  /*0aa0*/  IMAD.MOV.U32 R2, RZ, RZ, R8 ;  /* 0x000000ffff027224 */ /* 0x000fe200078e0008 */
[----:B------:R-:W-:Y:S02]  /*0ab0*/  LOP3.LUT R15, R11, 0x7ff00000, RZ, 0xc0, !PT ;  /* 0x7ff000000b0f7812 */ /* 0x000fe400078ec0ff */
[----:B------:R-:W-:-:S03]  /*0ac0*/  LOP3.LUT R24, R9, 0x7ff00000, RZ, 0xc0, !PT ;  /* 0x7ff0000009187812 */ /* 0x000fc600078ec0ff */
[----:B------:R-:W-:Y:S01]  /*0ad0*/  @!P0 DMUL R2, R8, 8.98846567431157953865e+307 ;  /* 0x7fe0000008028828 */ /* 0x000fe20000000000 */
[----:B------:R-:W-:-:S03]  /*0ae0*/  ISETP.GE.U32.AND P1, PT, R15, R24, PT ;  /* 0x000000180f00720c */ /* 0x000fc60003f26070 */
[----:B------:R-:W-:Y:S01]  /*0af0*/  @!P2 LOP3.LUT R16, R9, 0x7ff00000, RZ, 0xc0, !PT ;  /* 0x7ff000000910a812 */ /* 0x000fe200078ec0ff */
[----:B------:R-:W-:Y:S01]  /*0b00*/  @!P2 IMAD.MOV.U32 R22, RZ, RZ, RZ ;  /* 0x000000ffff16a224 */ /* 0x000fe200078e00ff */
[----:B------:R-:W0:Y:S02]  /*0b10*/  MUFU.RCP64H R19, R3 ;  /* 0x0000000300137308 */ /* 0x000e240000001800 */
[----:B------:R-:W-:Y:S01]  /*0b20*/  @!P2 ISETP.GE.U32.AND P3, PT, R15, R16, PT ;  /* 0x000000100f00a20c */ /* 0x000fe20003f66070 */
[----:B------:R-:W-:Y:S01]  /*0b30*/  IMAD.MOV.U32 R16, RZ, RZ, 0x1ca00000 ;  /* 0x1ca00000ff107424 */ /* 0x000fe200078e00ff */
[----:B------:R-:W-:-:S04]  /*0b40*/  @!P0 LOP3.LUT R24, R3, 0x7ff00000, RZ, 0xc0, !PT ;  /* 0x7ff0000003188812 */ /* 0x000fc800078ec0ff */
[----:B------:R-:W-:-:S04]  /*0b50*/  @!P2 SEL R17, R16, 0x63400000, !P3 ;  /* 0x634000001011a807 */ /* 0x000fc80005800000 */
[----:B------:R-:W-:-:S04]  /*0b60*/  @!P2 LOP3.LUT R17, R17, 0x80000000, R11, 0xf8, !PT ;  /* 0x800000001111a812 */ /* 0x000fc800078ef80b */
[----:B------:R-:W-:Y:S01]  /*0b70*/  @!P2 LOP3.LUT R23, R17, 0x100000, RZ, 0xfc, !PT ;  /* 0x001000001117a812 */ /* 0x000fe200078efcff */
[----:B0-----:R-:W-:Y:S01]  /*0b80*/  DFMA R12, R18, -R2, 1 ;  /* 0x3ff00000120c742b */ /* 0x001fe20000000802 */
[----:B------:R-:W-:-:S07]  /*0b90*/  MOV R17, R15 ;  /* 0x0000000f00117202 */ /* 0x000fce0000000f00 */
[----:B------:R-:W-:-:S08]  /*0ba0*/  DFMA R12, R12, R12, R12 ;  /* 0x0000000c0c0c722b */ /* 0x000fd0000000000c */
[----:B------:R-:W-:Y:S01]  /*0bb0*/  DFMA R18, R18, R12, R18 ;  /* 0x0000000c1212722b */ /* 0x000fe20000000012 */
[----:B------:R-:W-:Y:S01]  /*0bc0*/  SEL R13, R16, 0x63400000, !P1 ;  /* 0x63400000100d7807 */ /* 0x000fe20004800000 */
[----:B------:R-:W-:-:S03]  /*0bd0*/  IMAD.MOV.U32 R12, RZ, RZ, R10 ;  /* 0x000000ffff0c7224 */ /* 0x000fc600078e000a */
[----:B------:R-:W-:-:S03]  /*0be0*/  LOP3.LUT R13, R13, 0x800fffff, R11, 0xf8, !PT ;  /* 0x800fffff0d0d7812 */ /* 0x000fc600078ef80b */
[----:B------:R-:W-:-:S03]  /*0bf0*/  DFMA R20, R18, -R2, 1 ;  /* 0x3ff000001214742b */ /* 0x000fc60000000802 */
[----:B------:R-:W-:-:S05]  /*0c00*/  @!P2 DFMA R12, R12, 2, -R22 ;  /* 0x400000000c0ca82b */ /* 0x000fca0000000816 */
[----:B------:R-:W-:-:S05]  /*0c10*/  DFMA R20, R18, R20, R18 ;  /* 0x000000141214722b */ /* 0x000fca0000000012 */
[----:B------:R-:W-:-:S03]  /*0c20*/  @!P2 LOP3.LUT R17, R13, 0x7ff00000, RZ, 0xc0, !PT ;  /* 0x7ff000000d11a812 */ /* 0x000fc600078ec0ff */
[----:B------:R-:W-:Y:S02]  /*0c30*/  DMUL R18, R20, R12 ;  /* 0x0000000c14127228 */ /* 0x000fe40000000000 */
[----:B------:R-:W-:-:S05]  /*0c40*/  VIADD R25, R17, 0xffffffff ;  /* 0xffffffff11197836 */ /* 0x000fca0000000000 */
[----:B------:R-:W-:Y:S01]  /*0c50*/  ISETP.GT.U32.AND P0, PT, R25, 0x7feffffe, PT ;  /* 0x7feffffe1900780c */ /* 0x000fe20003f04070 */
[----:B------:R-:W-:Y:S01]  /*0c60*/  VIADD R25, R24, 0xffffffff ;  /* 0xffffffff18197836 */ /* 0x000fe20000000000 */
[----:B------:R-:W-:-:S04]  /*0c70*/  DFMA R22, R18, -R2, R12 ;  /* 0x800000021216722b */ /* 0x000fc8000000000c */
[----:B------:R-:W-:-:S04]  /*0c80*/  ISETP.GT.U32.OR P0, PT, R25, 0x7feffffe, P0 ;  /* 0x7feffffe1900780c */ /* 0x000fc80000704470 */
[----:B------:R-:W-:-:S09]  /*0c90*/  DFMA R22, R20, R22, R18 ;  /* 0x000000161416722b */ /* 0x000fd20000000012 */
[----:B------:R-:W-:Y:S05]  /*0ca0*/  @P0 BRA `(.L_x_13) ;  /* 0x00000000006c0947 */ /* 0x000fea0003800000 */
[----:B------:R-:W-:-:S04]  /*0cb0*/  LOP3.LUT R18, R9, 0x7ff00000, RZ, 0xc0, !PT ;  /* 0x7ff0000009127812 */ /* 0x000fc800078ec0ff */
[CC--:B------:R-:W-:Y:S02]  /*0cc0*/  VIADDMNMX R10, R15.reuse, -R18.reuse, 0xb9600000, !PT ;  /* 0xb96000000f0a7446 */ /* 0x0c0fe40007800912 */
[----:B------:R-:W-:Y:S02]  /*0cd0*/  ISETP.GE.U32.AND P0, PT, R15, R18, PT ;  /* 0x000000120f00720c */ /* 0x000fe40003f06070 */
[----:B------:R-:W-:Y:S02]  /*0ce0*/  VIMNMX R10, PT, PT, R10, 0x46a00000, PT ;  /* 0x46a000000a0a7848 */ /* 0x000fe40003fe0100 */
[----:B------:R-:W-:Y:S01]  /*0cf0*/  SEL R11, R16, 0x63400000, !P0 ;  /* 0x63400000100b7807 */ /* 0x000fe20004000000 */
[----:B------:R-:W-:-:S04]  /*0d00*/  IMAD.MOV.U32 R16, RZ, RZ, RZ ;  /* 0x000000ffff107224 */ /* 0x000fc800078e00ff */
[----:B------:R-:W-:-:S04]  /*0d10*/  IMAD.IADD R10, R10, 0x1, -R11 ;  /* 0x000000010a0a7824 */ /* 0x000fc800078e0a0b */
[----:B------:R-:W-:-:S06]  /*0d20*/  VIADD R17, R10, 0x7fe00000 ;  /* 0x7fe000000a117836 */ /* 0x000fcc0000000000 */
[----:B------:R-:W-:-:S10]  /*0d30*/  DMUL R18, R22, R16 ;  /* 0x0000001016127228 */ /* 0x000fd40000000000 */
[----:B------:R-:W-:-:S13]  /*0d40*/  FSETP.GTU.AND P0, PT, |R19|, 1.469367938527859385e-39, PT ;  /* 0x001000001300780b */ /* 0x000fda0003f0c200 */
[----:B------:R-:W-:Y:S05]  /*0d50*/  @P0 BRA `(.L_x_14) ;  /* 0x0000000000940947 */ /* 0x000fea0003800000 */
[----:B------:R-:W-:Y:S01]  /*0d60*/  DFMA R2, R22, -R2, R12 ;  /* 0x800000021602722b */ /* 0x000fe2000000000c */
[----:B------:R-:W-:-:S09]  /*0d70*/  IMAD.MOV.U32 R16, RZ, RZ, RZ ;  /* 0x000000ffff107224 */ /* 0x000fd200078e00ff */
[C---:B------:R-:W-:Y:S02]  /*0d80*/  FSETP.NEU.AND P0, PT, R3.reuse, RZ, PT ;  /* 0x000000ff0300720b */ /* 0x040fe40003f0d000 */
[----:B------:R-:W-:-:S04]  /*0d90*/  LOP3.LUT R9, R3, 0x80000000, R9, 0x48, !PT ;  /* 0x8000000003097812 */ /* 0x000fc800078e4809 */
[----:B------:R-:W-:-:S07]  /*0da0*/  LOP3.LUT R17, R9, R17, RZ, 0xfc, !PT ;  /* 0x0000001109117212 */ /* 0x000fce00078efcff */
[----:B------:R-:W-:Y:S05]  /*0db0*/  @!P0 BRA `(.L_x_14) ;  /* 0x00000000007c8947 */ /* 0x000fea0003800000 */
[----:B------:R-:W-:Y:S01]  /*0dc0*/  IMAD.MOV R3, RZ, RZ, -R10 ;  /* 0x000000ffff037224 */ /* 0x000fe200078e0a0a */
[----:B------:R-:W-:Y:S01]  /*0dd0*/  DMUL.RP R16, R22, R16 ;  /* 0x0000001016107228 */ /* 0x000fe20000008000 */
[----:B------:R-:W-:-:S06]  /*0de0*/  IMAD.MOV.U32 R2, RZ, RZ, RZ ;  /* 0x000000ffff027224 */ /* 0x000fcc00078e00ff */
[----:B------:R-:W-:-:S03]  /*0df0*/  DFMA R2, R18, -R2, R22 ;  /* 0x800000021202722b */ /* 0x000fc60000000016 */
[----:B------:R-:W-:-:S03]  /*0e00*/  LOP3.LUT R9, R17, R9, RZ, 0x3c, !PT ;  /* 0x0000000911097212 */ /* 0x000fc600078e3cff */
[----:B------:R-:W-:-:S04]  /*0e10*/  IADD3 R2, PT, PT, -R10, -0x43300000, RZ ;  /* 0xbcd000000a027810 */ /* 0x000fc80007ffe1ff */
[----:B------:R-:W-:-:S04]  /*0e20*/  FSETP.NEU.AND P0, PT, |R3|, R2, PT ;  /* 0x000000020300720b */ /* 0x000fc80003f0d200 */
[----:B------:R-:W-:Y:S02]  /*0e30*/  FSEL R18, R16, R18, !P0 ;  /* 0x0000001210127208 */ /* 0x000fe40004000000 */
[----:B------:R-:W-:Y:S01]  /*0e40*/  FSEL R19, R9, R19, !P0 ;  /* 0x0000001309137208 */ /* 0x000fe20004000000 */
[----:B------:R-:W-:Y:S06]  /*0e50*/  BRA `(.L_x_14) ;  /* 0x0000000000547947 */ /* 0x000fec0003800000 */
.L_x_13:
[----:B------:R-:W-:-:S14]  /*0e60*/  DSETP.NAN.AND P0, PT, R10, R10, PT ;  /* 0x0000000a0a00722a */ /* 0x000fdc0003f08000 */
[----:B------:R-:W-:Y:S05]  /*0e70*/  @P0 BRA `(.L_x_15) ;  /* 0x0000000000440947 */ /* 0x000fea0003800000 */
[----:B------:R-:W-:-:S14]  /*0e80*/  DSETP.NAN.AND P0, PT, R8, R8, PT ;  /* 0x000000080800722a */ /* 0x000fdc0003f08000 */
[----:B------:R-:W-:Y:S05]  /*0e90*/  @P0 BRA `(.L_x_16) ;  /* 0x0000000000300947 */ /* 0x000fea0003800000 */
[----:B------:R-:W-:Y:S01]  /*0ea0*/  ISETP.NE.AND P0, PT, R17, R24, PT ;  /* 0x000000181100720c */ /* 0x000fe20003f05270 */
[----:B------:R-:W-:Y:S01]  /*0eb0*/  IMAD.MOV.U32 R18, RZ, RZ, 0x0 ;  /* 0x00000000ff127424 */ /* 0x000fe200078e00ff */
[----:B------:R-:W-:-:S11]  /*0ec0*/  MOV R19, 0xfff80000 ;  /* 0xfff8000000137802 */ /* 0x000fd60000000f00 */
[----:B------:R-:W-:Y:S05]  /*0ed0*/  @!P0 BRA `(.L_x_14) ;  /* 0x0000000000348947 */ /* 0x000fea0003800000 */
[----:B------:R-:W-:Y:S02]  /*0ee0*/  ISETP.NE.AND P0, PT, R17, 0x7ff00000, PT ;  /* 0x7ff000001100780c */ /* 0x000fe40003f05270 */
[----:B------:R-:W-:Y:S02]  /*0ef0*/  LOP3.LUT R19, R11, 0x80000000, R9, 0x48, !PT ;  /* 0x800000000b137812 */ /* 0x000fe400078e4809 */
[----:B------:R-:W-:-:S13]  /*0f00*/  ISETP.EQ.OR P0, PT, R24, RZ, !P0 ;  /* 0x000000ff1800720c */ /* 0x000fda0004702670 */
[----:B------:R-:W-:Y:S01]  /*0f10*/  @P0 LOP3.LUT R2, R19, 0x7ff00000, RZ, 0xfc, !PT ;  /* 0x7ff0000013020812 */ /* 0x000fe200078efcff */
[----:B------:R-:W-:Y:S02]  /*0f20*/  @!P0 IMAD.MOV.U32 R18, RZ, RZ, RZ ;  /* 0x000000ffff128224 */ /* 0x000fe400078e00ff */
[----:B------:R-:W-:Y:S02]  /*0f30*/  @P0 IMAD.MOV.U32 R18, RZ, RZ, RZ ;  /* 0x000000ffff120224 */ /* 0x000fe400078e00ff */
[----:B------:R-:W-:Y:S01]  /*0f40*/  @P0 IMAD.MOV.U32 R19, RZ, RZ, R2 ;  /* 0x000000ffff130224 */ /* 0x000fe200078e0002 */
[----:B------:R-:W-:Y:S06]  /*0f50*/  BRA `(.L_x_14) ;  /* 0x0000000000147947 */ /* 0x000fec0003800000 */
.L_x_16:
[----:B------:R-:W-:Y:S01]  /*0f60*/  LOP3.LUT R19, R9, 0x80000, RZ, 0xfc, !PT ;  /* 0x0008000009137812 */ /* 0x000fe200078efcff */
[----:B------:R-:W-:Y:S01]  /*0f70*/  IMAD.MOV.U32 R18, RZ, RZ, R8 ;  /* 0x000000ffff127224 */ /* 0x000fe200078e0008 */
[----:B------:R-:W-:Y:S06]  /*0f80*/  BRA `(.L_x_14) ;  /* 0x0000000000087947 */ /* 0x000fec0003800000 */
.L_x_15:
[----:B------:R-:W-:Y:S01]  /*0f90*/  LOP3.LUT R19, R11, 0x80000, RZ, 0xfc, !PT ;  /* 0x000800000b137812 */ /* 0x000fe200078efcff */
[----:B------:R-:W-:-:S07]  /*0fa0*/  IMAD.MOV.U32 R18, RZ, RZ, R10 ;  /* 0x000000ffff127224 */ /* 0x000fce00078e000a */
.L_x_14:
[----:B------:R-:W-:Y:S05]  /*0fb0*/  BSYNC.RECONVERGENT B2 ;  /* 0x0000000000027941 */ /* 0x000fea0003800200 */
.L_x_12:
[----:B------:R-:W-:Y:S02]  /*0fc0*/  IMAD.MOV.U32 R15, RZ, RZ, 0x0 ;  /* 0x00000000ff0f7424 */ /* 0x000fe400078e00ff */
[----:B------:R-:W-:Y:S02]  /*0fd0*/  IMAD.MOV.U32 R2, RZ, RZ, R18 ;  /* 0x000000ffff027224 */ /* 0x000fe400078e0012 */
[----:B------:R-:W-:Y:S01]  /*0fe0*/  IMAD.MOV.U32 R3, RZ, RZ, R19 ;  /* 0x000000ffff037224 */ /* 0x000fe200078e0013 */
[----:B------:R-:W-:Y:S06]  /*0ff0*/  RET.REL.NODEC R14 `(_Z11_protect_swidddPdS_S_S_) ;  /* 0xfffffff00e007950 */ /* 0x000fec0003c3ffff */
.L_x_17:
        /* <DEDUP_REMOVED lines=16> */
.L_x_18:


//--------------------- .nv.shared.reserved.0     --------------------------
	.section	.nv.shared.reserved.0,"aw",@nobits
	.weak		__nv_reservedSMEM_offset_0_alias
	.size		__nv_reservedSMEM_offset_0_alias, 0, 64
	.other		__nv_reservedSMEM_offset_0_alias,@"STO_CUDA_RESERVED_SHARED STV_DEFAULT"
__nv_reservedSMEM_offset_0_alias:
	.zero		0
	.zero		64


//--------------------- .nv.constant0._Z13_protect_swb2idddPdS_S_S_S_S_S_ --------------------------
	.section	.nv.constant0._Z13_protect_swb2idddPdS_S_S_S_S_S_,"a",@progbits
	.sectionflags	@""
	.align	4
.nv.constant0._Z13_protect_swb2idddPdS_S_S_S_S_S_:
	.zero		984


//--------------------- .nv.constant0._Z11_protect_swidddPdS_S_S_ --------------------------
	.section	.nv.constant0._Z11_protect_swidddPdS_S_S_,"a",@progbits
	.sectionflags	@""
	.align	4
.nv.constant0._Z11_protect_swidddPdS_S_S_:
	.zero		960


//--------------------- SYMBOLS --------------------------

	.type		.nv.reservedSmem.offset0,@object
	.size		.nv.reservedSmem.offset0,0x4
